//
// Generated by NVIDIA NVVM Compiler
//
// Compiler Build ID: CL-36424714
// Cuda compilation tools, release 13.0, V13.0.88
// Based on NVVM 20.0.0
//

.version 9.0
.target sm_100
.address_size 64

.func  (.param .b32 func_retval0) _ZNK6Sphere10intersectsERK3Ray
(
	.param .b64 _ZNK6Sphere10intersectsERK3Ray_param_0,
	.param .b64 _ZNK6Sphere10intersectsERK3Ray_param_1
)
;
.func  (.param .align 4 .b8 func_retval0[12]) _ZNK6Sphere9getNormalERK4Vec3
(
	.param .b64 _ZNK6Sphere9getNormalERK4Vec3_param_0,
	.param .b64 _ZNK6Sphere9getNormalERK4Vec3_param_1
)
;
.func  (.param .b32 func_retval0) _ZNK5Plane10intersectsERK3Ray
(
	.param .b64 _ZNK5Plane10intersectsERK3Ray_param_0,
	.param .b64 _ZNK5Plane10intersectsERK3Ray_param_1
)
;
.func  (.param .align 4 .b8 func_retval0[12]) _ZNK5Plane9getNormalERK4Vec3
(
	.param .b64 _ZNK5Plane9getNormalERK4Vec3_param_0,
	.param .b64 _ZNK5Plane9getNormalERK4Vec3_param_1
)
;
.extern .func  (.param .b64 func_retval0) malloc
(
	.param .b64 malloc_param_0
)
;
.global .align 4 .b8 precalc_xorwow_matrix[102400];
.global .align 4 .b8 precalc_xorwow_offset_matrix[102400];
.global .align 4 .b8 mrg32k3aM1[2304];
.global .align 4 .b8 mrg32k3aM2[2304];
.global .align 4 .b8 mrg32k3aM1SubSeq[2016];
.global .align 4 .b8 mrg32k3aM2SubSeq[2016];
.global .align 4 .b8 mrg32k3aM1Seq[2304];
.global .align 4 .b8 mrg32k3aM2Seq[2304];
.const .align 8 .b8 __cr_lgamma_table[72];
.global .align 8 .u64 _ZTV6Sphere[4] = {0, 0, _ZNK6Sphere10intersectsERK3Ray, _ZNK6Sphere9getNormalERK4Vec3};
.global .align 8 .u64 _ZTV5Plane[4] = {0, 0, _ZNK5Plane10intersectsERK3Ray, _ZNK5Plane9getNormalERK4Vec3};

.func  (.param .b32 func_retval0) _ZNK6Sphere10intersectsERK3Ray(
	.param .b64 _ZNK6Sphere10intersectsERK3Ray_param_0,
	.param .b64 _ZNK6Sphere10intersectsERK3Ray_param_1
)
{
	.reg .pred 	%p<5>;
	.reg .b16 	%rs<7>;
	.reg .b32 	%r<2>;
	.reg .b32 	%f<39>;
	.reg .b64 	%rd<3>;

	ld.param.u64 	%rd2, [_ZNK6Sphere10intersectsERK3Ray_param_0];
	ld.param.u64 	%rd1, [_ZNK6Sphere10intersectsERK3Ray_param_1];
	ld.f32 	%f5, [%rd1];
	ld.f32 	%f6, [%rd2+20];
	sub.f32 	%f7, %f5, %f6;
	ld.f32 	%f8, [%rd1+4];
	ld.f32 	%f9, [%rd2+24];
	sub.f32 	%f10, %f8, %f9;
	ld.f32 	%f11, [%rd1+8];
	ld.f32 	%f12, [%rd2+28];
	sub.f32 	%f13, %f11, %f12;
	ld.f32 	%f14, [%rd1+12];
	ld.f32 	%f15, [%rd1+16];
	mul.f32 	%f16, %f10, %f15;
	fma.rn.f32 	%f17, %f7, %f14, %f16;
	ld.f32 	%f18, [%rd1+20];
	fma.rn.f32 	%f19, %f13, %f18, %f17;
	add.f32 	%f1, %f19, %f19;
	mul.f32 	%f20, %f15, %f15;
	fma.rn.f32 	%f21, %f14, %f14, %f20;
	fma.rn.f32 	%f2, %f18, %f18, %f21;
	mul.f32 	%f22, %f10, %f10;
	fma.rn.f32 	%f23, %f7, %f7, %f22;
	fma.rn.f32 	%f24, %f13, %f13, %f23;
	ld.f32 	%f25, [%rd2+32];
	mul.f32 	%f26, %f25, %f25;
	sub.f32 	%f27, %f24, %f26;
	mul.f32 	%f28, %f2, 0fC0800000;
	mul.f32 	%f29, %f28, %f27;
	fma.rn.f32 	%f3, %f1, %f1, %f29;
	setp.lt.f32 	%p1, %f3, 0f38D1B717;
	mov.b16 	%rs6, 0;
	@%p1 bra 	$L__BB0_4;
	sqrt.rn.f32 	%f30, %f3;
	sub.f32 	%f31, %f30, %f1;
	add.f32 	%f32, %f2, %f2;
	div.rn.f32 	%f33, %f31, %f32;
	neg.f32 	%f34, %f1;
	sub.f32 	%f35, %f34, %f30;
	div.rn.f32 	%f36, %f35, %f32;
	setp.lt.f32 	%p2, %f33, %f36;
	selp.f32 	%f4, %f33, %f36, %p2;
	st.f32 	[%rd1+24], %f4;
	ld.f32 	%f37, [%rd1+28];
	setp.ltu.f32 	%p3, %f4, %f37;
	@%p3 bra 	$L__BB0_4;
	ld.f32 	%f38, [%rd1+32];
	setp.gtu.f32 	%p4, %f4, %f38;
	@%p4 bra 	$L__BB0_4;
	st.f32 	[%rd1+32], %f4;
	mov.b16 	%rs6, 1;
$L__BB0_4:
	cvt.u32.u16 	%r1, %rs6;
	st.param.b32 	[func_retval0], %r1;
	ret;

}
.func  (.param .align 4 .b8 func_retval0[12]) _ZNK6Sphere9getNormalERK4Vec3(
	.param .b64 _ZNK6Sphere9getNormalERK4Vec3_param_0,
	.param .b64 _ZNK6Sphere9getNormalERK4Vec3_param_1
)
{
	.reg .b32 	%f<14>;
	.reg .b64 	%rd<3>;

	ld.param.u64 	%rd1, [_ZNK6Sphere9getNormalERK4Vec3_param_0];
	ld.param.u64 	%rd2, [_ZNK6Sphere9getNormalERK4Vec3_param_1];
	ld.f32 	%f1, [%rd2];
	ld.f32 	%f2, [%rd1+20];
	sub.f32 	%f3, %f1, %f2;
	ld.f32 	%f4, [%rd2+4];
	ld.f32 	%f5, [%rd1+24];
	sub.f32 	%f6, %f4, %f5;
	ld.f32 	%f7, [%rd2+8];
	ld.f32 	%f8, [%rd1+28];
	sub.f32 	%f9, %f7, %f8;
	ld.f32 	%f10, [%rd1+32];
	div.rn.f32 	%f11, %f3, %f10;
	div.rn.f32 	%f12, %f6, %f10;
	div.rn.f32 	%f13, %f9, %f10;
	st.param.f32 	[func_retval0], %f11;
	st.param.f32 	[func_retval0+4], %f12;
	st.param.f32 	[func_retval0+8], %f13;
	ret;

}
.func  (.param .b32 func_retval0) _ZNK5Plane10intersectsERK3Ray(
	.param .b64 _ZNK5Plane10intersectsERK3Ray_param_0,
	.param .b64 _ZNK5Plane10intersectsERK3Ray_param_1
)
{
	.reg .pred 	%p<4>;
	.reg .b16 	%rs<7>;
	.reg .b32 	%r<2>;
	.reg .b32 	%f<26>;
	.reg .b64 	%rd<3>;
	.reg .b64 	%fd<2>;

	ld.param.u64 	%rd1, [_ZNK5Plane10intersectsERK3Ray_param_0];
	ld.param.u64 	%rd2, [_ZNK5Plane10intersectsERK3Ray_param_1];
	ld.f32 	%f6, [%rd2+12];
	ld.f32 	%f1, [%rd1+20];
	ld.f32 	%f7, [%rd2+16];
	ld.f32 	%f2, [%rd1+24];
	mul.f32 	%f8, %f7, %f2;
	fma.rn.f32 	%f9, %f6, %f1, %f8;
	ld.f32 	%f10, [%rd2+20];
	ld.f32 	%f3, [%rd1+28];
	fma.rn.f32 	%f4, %f10, %f3, %f9;
	abs.f32 	%f11, %f4;
	cvt.f64.f32 	%fd1, %f11;
	setp.lt.f64 	%p1, %fd1, 0d3F1A36E2EB1C432D;
	mov.b16 	%rs6, 0;
	@%p1 bra 	$L__BB2_4;
	ld.f32 	%f12, [%rd1+32];
	ld.f32 	%f13, [%rd2];
	sub.f32 	%f14, %f12, %f13;
	ld.f32 	%f15, [%rd1+36];
	ld.f32 	%f16, [%rd2+4];
	sub.f32 	%f17, %f15, %f16;
	ld.f32 	%f18, [%rd1+40];
	ld.f32 	%f19, [%rd2+8];
	sub.f32 	%f20, %f18, %f19;
	mul.f32 	%f21, %f17, %f2;
	fma.rn.f32 	%f22, %f14, %f1, %f21;
	fma.rn.f32 	%f23, %f20, %f3, %f22;
	div.rn.f32 	%f5, %f23, %f4;
	st.f32 	[%rd2+24], %f5;
	ld.f32 	%f24, [%rd2+28];
	setp.ltu.f32 	%p2, %f5, %f24;
	@%p2 bra 	$L__BB2_4;
	ld.f32 	%f25, [%rd2+32];
	setp.gtu.f32 	%p3, %f5, %f25;
	@%p3 bra 	$L__BB2_4;
	st.f32 	[%rd2+32], %f5;
	mov.b16 	%rs6, 1;
$L__BB2_4:
	cvt.u32.u16 	%r1, %rs6;
	st.param.b32 	[func_retval0], %r1;
	ret;

}
.func  (.param .align 4 .b8 func_retval0[12]) _ZNK5Plane9getNormalERK4Vec3(
	.param .b64 _ZNK5Plane9getNormalERK4Vec3_param_0,
	.param .b64 _ZNK5Plane9getNormalERK4Vec3_param_1
)
{
	.reg .b32 	%f<4>;
	.reg .b64 	%rd<2>;

	ld.param.u64 	%rd1, [_ZNK5Plane9getNormalERK4Vec3_param_0];
	ld.f32 	%f1, [%rd1+20];
	ld.f32 	%f2, [%rd1+24];
	ld.f32 	%f3, [%rd1+28];
	st.param.f32 	[func_retval0], %f1;
	st.param.f32 	[func_retval0+4], %f2;
	st.param.f32 	[func_retval0+8], %f3;
	ret;

}
	// .globl	_Z6renderP4Vec3iiiPK6CameraPP8GeometryiPK5LightP17curandStateXORWOW
.visible .entry _Z6renderP4Vec3iiiPK6CameraPP8GeometryiPK5LightP17curandStateXORWOW(
	.param .u64 .ptr .align 1 _Z6renderP4Vec3iiiPK6CameraPP8GeometryiPK5LightP17curandStateXORWOW_param_0,
	.param .u32 _Z6renderP4Vec3iiiPK6CameraPP8GeometryiPK5LightP17curandStateXORWOW_param_1,
	.param .u32 _Z6renderP4Vec3iiiPK6CameraPP8GeometryiPK5LightP17curandStateXORWOW_param_2,
	.param .u32 _Z6renderP4Vec3iiiPK6CameraPP8GeometryiPK5LightP17curandStateXORWOW_param_3,
	.param .u64 .ptr .align 1 _Z6renderP4Vec3iiiPK6CameraPP8GeometryiPK5LightP17curandStateXORWOW_param_4,
	.param .u64 .ptr .align 1 _Z6renderP4Vec3iiiPK6CameraPP8GeometryiPK5LightP17curandStateXORWOW_param_5,
	.param .u32 _Z6renderP4Vec3iiiPK6CameraPP8GeometryiPK5LightP17curandStateXORWOW_param_6,
	.param .u64 .ptr .align 1 _Z6renderP4Vec3iiiPK6CameraPP8GeometryiPK5LightP17curandStateXORWOW_param_7,
	.param .u64 .ptr .align 1 _Z6renderP4Vec3iiiPK6CameraPP8GeometryiPK5LightP17curandStateXORWOW_param_8
)
{
	.local .align 4 .b8 	__local_depot4[84];
	.reg .b64 	%SP;
	.reg .b64 	%SPL;
	.reg .pred 	%p<53>;
	.reg .b16 	%rs<54>;
	.reg .b32 	%r<186>;
	.reg .b32 	%f<108>;
	.reg .b64 	%rd<95>;
	.reg .b64 	%fd<5>;

	mov.u64 	%SPL, __local_depot4;
	cvta.local.u64 	%SP, %SPL;
	ld.param.u64 	%rd8, [_Z6renderP4Vec3iiiPK6CameraPP8GeometryiPK5LightP17curandStateXORWOW_param_0];
	ld.param.u32 	%r66, [_Z6renderP4Vec3iiiPK6CameraPP8GeometryiPK5LightP17curandStateXORWOW_param_1];
	ld.param.u32 	%r68, [_Z6renderP4Vec3iiiPK6CameraPP8GeometryiPK5LightP17curandStateXORWOW_param_3];
	ld.param.u64 	%rd9, [_Z6renderP4Vec3iiiPK6CameraPP8GeometryiPK5LightP17curandStateXORWOW_param_4];
	ld.param.u64 	%rd11, [_Z6renderP4Vec3iiiPK6CameraPP8GeometryiPK5LightP17curandStateXORWOW_param_5];
	ld.param.u32 	%r69, [_Z6renderP4Vec3iiiPK6CameraPP8GeometryiPK5LightP17curandStateXORWOW_param_6];
	ld.param.u64 	%rd12, [_Z6renderP4Vec3iiiPK6CameraPP8GeometryiPK5LightP17curandStateXORWOW_param_7];
	ld.param.u64 	%rd10, [_Z6renderP4Vec3iiiPK6CameraPP8GeometryiPK5LightP17curandStateXORWOW_param_8];
	cvta.to.global.u64 	%rd1, %rd11;
	cvta.to.global.u64 	%rd2, %rd12;
	mov.u32 	%r70, %ctaid.x;
	mov.u32 	%r71, %ntid.x;
	mov.u32 	%r1, %tid.x;
	mad.lo.s32 	%r2, %r70, %r71, %r1;
	mov.u32 	%r72, %ctaid.y;
	mov.u32 	%r73, %ntid.y;
	mov.u32 	%r74, %tid.y;
	mad.lo.s32 	%r3, %r72, %r73, %r74;
	setp.lt.s32 	%p2, %r68, 1;
	mov.f32 	%f102, 0f00000000;
	mov.f32 	%f103, %f102;
	mov.f32 	%f104, %f102;
	@%p2 bra 	$L__BB4_24;
	ld.param.u32 	%r163, [_Z6renderP4Vec3iiiPK6CameraPP8GeometryiPK5LightP17curandStateXORWOW_param_2];
	cvta.to.global.u64 	%rd13, %rd10;
	mul.wide.u32 	%rd14, %r1, 48;
	add.s64 	%rd3, %rd13, %rd14;
	setp.ge.s32 	%p3, %r2, %r66;
	setp.ge.s32 	%p4, %r3, %r163;
	or.pred  	%p1, %p3, %p4;
	setp.gt.s32 	%p5, %r69, 0;
	@%p5 bra 	$L__BB4_5;
	ld.global.v2.u32 	{%r179, %r185}, [%rd3];
	ld.global.v2.u32 	{%r184, %r183}, [%rd3+8];
	ld.global.v2.u32 	{%r182, %r180}, [%rd3+16];
	ld.global.v2.u32 	{%r4, %r5}, [%rd3+24];
	ld.global.f32 	%f1, [%rd3+32];
	ld.global.f64 	%fd1, [%rd3+40];
	mov.b32 	%r181, 0;
$L__BB4_3:
	mov.u32 	%r44, %r184;
	mov.u32 	%r184, %r183;
	mov.u32 	%r183, %r182;
	mov.u32 	%r182, %r180;
	shr.u32 	%r76, %r185, 2;
	xor.b32  	%r77, %r76, %r185;
	shl.b32 	%r78, %r182, 4;
	shl.b32 	%r79, %r77, 1;
	xor.b32  	%r80, %r78, %r79;
	xor.b32  	%r81, %r80, %r182;
	xor.b32  	%r180, %r81, %r77;
	add.s32 	%r179, %r179, 362437;
	st.global.v2.u32 	[%rd3], {%r179, %r44};
	st.global.v2.u32 	[%rd3+8], {%r184, %r183};
	st.global.v2.u32 	[%rd3+16], {%r182, %r180};
	st.global.v2.u32 	[%rd3+24], {%r4, %r5};
	st.global.f32 	[%rd3+32], %f1;
	st.global.f64 	[%rd3+40], %fd1;
	@%p1 bra 	$L__BB4_34;
	add.s32 	%r181, %r181, 1;
	setp.ne.s32 	%p6, %r181, %r68;
	mov.u32 	%r185, %r44;
	mov.f32 	%f103, %f102;
	mov.f32 	%f104, %f102;
	@%p6 bra 	$L__BB4_3;
	bra.uni 	$L__BB4_24;
$L__BB4_5:
	cvta.to.global.u64 	%rd4, %rd9;
	and.b32  	%r14, %r69, 7;
	and.b32  	%r15, %r69, 3;
	and.b32  	%r16, %r69, 2147483640;
	and.b32  	%r17, %r69, 1;
	mov.f32 	%f104, 0f00000000;
	mov.b32 	%r165, 0;
	add.u64 	%rd15, %SP, 48;
	add.u64 	%rd74, %SP, 0;
	add.u64 	%rd76, %SP, 12;
	mov.f32 	%f103, %f104;
	mov.f32 	%f102, %f104;
$L__BB4_6:
	ld.param.u32 	%r164, [_Z6renderP4Vec3iiiPK6CameraPP8GeometryiPK5LightP17curandStateXORWOW_param_2];
	ld.global.v2.u32 	{%r83, %r84}, [%rd3];
	ld.global.v2.u32 	{%r85, %r86}, [%rd3+8];
	ld.global.v2.u32 	{%r87, %r88}, [%rd3+16];
	shr.u32 	%r89, %r84, 2;
	xor.b32  	%r90, %r89, %r84;
	shl.b32 	%r91, %r88, 4;
	shl.b32 	%r92, %r90, 1;
	xor.b32  	%r93, %r91, %r92;
	xor.b32  	%r94, %r93, %r88;
	xor.b32  	%r95, %r94, %r90;
	add.s32 	%r96, %r83, 362437;
	add.s32 	%r19, %r95, %r96;
	st.global.v2.u32 	[%rd3], {%r96, %r85};
	st.global.v2.u32 	[%rd3+8], {%r86, %r87};
	st.global.v2.u32 	[%rd3+16], {%r88, %r95};
	setp.ge.s32 	%p7, %r2, %r66;
	setp.ge.s32 	%p8, %r3, %r164;
	or.pred  	%p9, %p7, %p8;
	@%p9 bra 	$L__BB4_34;
	setp.lt.u32 	%p10, %r69, 8;
	cvt.rn.f32.u32 	%f32, %r19;
	fma.rn.f32 	%f33, %f32, 0f2F800000, 0f2F000000;
	cvt.rn.f32.s32 	%f34, %r2;
	add.f32 	%f35, %f33, %f34;
	cvt.rn.f32.u32 	%f36, %r3;
	add.f32 	%f37, %f33, %f36;
	ld.global.f32 	%f38, [%rd4+12];
	ld.global.f32 	%f39, [%rd4+16];
	ld.global.f32 	%f40, [%rd4+20];
	cvta.to.local.u64 	%rd16, %rd15;
	st.local.f32 	[%rd16], %f35;
	st.local.f32 	[%rd16+4], %f37;
	mov.b32 	%r172, 0;
	st.local.u32 	[%rd16+8], %r172;
	st.local.f32 	[%rd16+12], %f38;
	st.local.f32 	[%rd16+16], %f39;
	st.local.f32 	[%rd16+20], %f40;
	mov.b32 	%r99, 1325400064;
	st.local.u32 	[%rd16+24], %r99;
	mov.b32 	%r100, 1036831949;
	st.local.u32 	[%rd16+28], %r100;
	st.local.u32 	[%rd16+32], %r99;
	mov.b16 	%rs53, 0;
	mov.u32 	%r177, %r172;
	@%p10 bra 	$L__BB4_10;
	add.s64 	%rd94, %rd1, 32;
	mov.b16 	%rs53, 0;
	mov.b32 	%r166, 0;
	mov.u32 	%r177, %r166;
$L__BB4_9:
	.pragma "nounroll";
	ld.global.u64 	%rd17, [%rd94+-32];
	ld.u64 	%rd18, [%rd17];
	ld.u64 	%rd19, [%rd18];
	add.u64 	%rd20, %SP, 48;
	{ // callseq 0, 0
	.param .b64 param0;
	st.param.b64 	[param0], %rd17;
	.param .b64 param1;
	st.param.b64 	[param1], %rd20;
	.param .b32 retval0;
	prototype_0 : .callprototype (.param .b32 _) _ (.param .b64 _, .param .b64 _);
	call (retval0), 
	%rd19, 
	(
	param0, 
	param1
	)
	, prototype_0;
	ld.param.b32 	%r102, [retval0];
	} // callseq 0
	cvt.u16.u32 	%rs16, %r102;
	setp.eq.s16 	%p11, %rs16, 0;
	selp.b32 	%r104, %r177, %r166, %p11;
	ld.global.u64 	%rd21, [%rd94+-24];
	ld.u64 	%rd22, [%rd21];
	ld.u64 	%rd23, [%rd22];
	{ // callseq 1, 0
	.param .b64 param0;
	st.param.b64 	[param0], %rd21;
	.param .b64 param1;
	st.param.b64 	[param1], %rd20;
	.param .b32 retval0;
	prototype_1 : .callprototype (.param .b32 _) _ (.param .b64 _, .param .b64 _);
	call (retval0), 
	%rd23, 
	(
	param0, 
	param1
	)
	, prototype_1;
	ld.param.b32 	%r105, [retval0];
	} // callseq 1
	cvt.u16.u32 	%rs17, %r105;
	setp.eq.s16 	%p13, %rs17, 0;
	add.s32 	%r107, %r166, 1;
	selp.b32 	%r108, %r104, %r107, %p13;
	ld.global.u64 	%rd24, [%rd94+-16];
	ld.u64 	%rd25, [%rd24];
	ld.u64 	%rd26, [%rd25];
	{ // callseq 2, 0
	.param .b64 param0;
	st.param.b64 	[param0], %rd24;
	.param .b64 param1;
	st.param.b64 	[param1], %rd20;
	.param .b32 retval0;
	prototype_2 : .callprototype (.param .b32 _) _ (.param .b64 _, .param .b64 _);
	call (retval0), 
	%rd26, 
	(
	param0, 
	param1
	)
	, prototype_2;
	ld.param.b32 	%r109, [retval0];
	} // callseq 2
	cvt.u16.u32 	%rs18, %r109;
	setp.eq.s16 	%p15, %rs18, 0;
	add.s32 	%r111, %r166, 2;
	selp.b32 	%r112, %r108, %r111, %p15;
	ld.global.u64 	%rd27, [%rd94+-8];
	ld.u64 	%rd28, [%rd27];
	ld.u64 	%rd29, [%rd28];
	{ // callseq 3, 0
	.param .b64 param0;
	st.param.b64 	[param0], %rd27;
	.param .b64 param1;
	st.param.b64 	[param1], %rd20;
	.param .b32 retval0;
	prototype_3 : .callprototype (.param .b32 _) _ (.param .b64 _, .param .b64 _);
	call (retval0), 
	%rd29, 
	(
	param0, 
	param1
	)
	, prototype_3;
	ld.param.b32 	%r113, [retval0];
	} // callseq 3
	cvt.u16.u32 	%rs19, %r113;
	setp.eq.s16 	%p17, %rs19, 0;
	add.s32 	%r115, %r166, 3;
	selp.b32 	%r116, %r112, %r115, %p17;
	ld.global.u64 	%rd30, [%rd94];
	ld.u64 	%rd31, [%rd30];
	ld.u64 	%rd32, [%rd31];
	{ // callseq 4, 0
	.param .b64 param0;
	st.param.b64 	[param0], %rd30;
	.param .b64 param1;
	st.param.b64 	[param1], %rd20;
	.param .b32 retval0;
	prototype_4 : .callprototype (.param .b32 _) _ (.param .b64 _, .param .b64 _);
	call (retval0), 
	%rd32, 
	(
	param0, 
	param1
	)
	, prototype_4;
	ld.param.b32 	%r117, [retval0];
	} // callseq 4
	cvt.u16.u32 	%rs20, %r117;
	setp.eq.s16 	%p19, %rs20, 0;
	add.s32 	%r119, %r166, 4;
	selp.b32 	%r120, %r116, %r119, %p19;
	ld.global.u64 	%rd33, [%rd94+8];
	ld.u64 	%rd34, [%rd33];
	ld.u64 	%rd35, [%rd34];
	{ // callseq 5, 0
	.param .b64 param0;
	st.param.b64 	[param0], %rd33;
	.param .b64 param1;
	st.param.b64 	[param1], %rd20;
	.param .b32 retval0;
	prototype_5 : .callprototype (.param .b32 _) _ (.param .b64 _, .param .b64 _);
	call (retval0), 
	%rd35, 
	(
	param0, 
	param1
	)
	, prototype_5;
	ld.param.b32 	%r121, [retval0];
	} // callseq 5
	cvt.u16.u32 	%rs21, %r121;
	setp.eq.s16 	%p21, %rs21, 0;
	add.s32 	%r123, %r166, 5;
	selp.b32 	%r124, %r120, %r123, %p21;
	ld.global.u64 	%rd36, [%rd94+16];
	ld.u64 	%rd37, [%rd36];
	ld.u64 	%rd38, [%rd37];
	{ // callseq 6, 0
	.param .b64 param0;
	st.param.b64 	[param0], %rd36;
	.param .b64 param1;
	st.param.b64 	[param1], %rd20;
	.param .b32 retval0;
	prototype_6 : .callprototype (.param .b32 _) _ (.param .b64 _, .param .b64 _);
	call (retval0), 
	%rd38, 
	(
	param0, 
	param1
	)
	, prototype_6;
	ld.param.b32 	%r125, [retval0];
	} // callseq 6
	cvt.u16.u32 	%rs22, %r125;
	setp.eq.s16 	%p23, %rs22, 0;
	add.s32 	%r127, %r166, 6;
	selp.b32 	%r128, %r124, %r127, %p23;
	ld.global.u64 	%rd39, [%rd94+24];
	ld.u64 	%rd40, [%rd39];
	ld.u64 	%rd41, [%rd40];
	{ // callseq 7, 0
	.param .b64 param0;
	st.param.b64 	[param0], %rd39;
	.param .b64 param1;
	st.param.b64 	[param1], %rd20;
	.param .b32 retval0;
	prototype_7 : .callprototype (.param .b32 _) _ (.param .b64 _, .param .b64 _);
	call (retval0), 
	%rd41, 
	(
	param0, 
	param1
	)
	, prototype_7;
	ld.param.b32 	%r129, [retval0];
	} // callseq 7
	cvt.u16.u32 	%rs23, %r129;
	setp.eq.s16 	%p25, %rs23, 0;
	selp.b16 	%rs24, %rs53, 1, %p11;
	selp.b16 	%rs25, %rs24, 1, %p13;
	selp.b16 	%rs26, %rs25, 1, %p15;
	selp.b16 	%rs27, %rs26, 1, %p17;
	selp.b16 	%rs28, %rs27, 1, %p19;
	selp.b16 	%rs29, %rs28, 1, %p21;
	selp.b16 	%rs30, %rs29, 1, %p23;
	selp.b16 	%rs53, %rs30, 1, %p25;
	add.s32 	%r131, %r166, 7;
	selp.b32 	%r177, %r128, %r131, %p25;
	add.s64 	%rd94, %rd94, 64;
	add.s32 	%r166, %r166, 8;
	setp.ne.s32 	%p26, %r166, %r16;
	mov.u32 	%r172, %r16;
	@%p26 bra 	$L__BB4_9;
$L__BB4_10:
	setp.eq.s32 	%p27, %r14, 0;
	@%p27 bra 	$L__BB4_18;
	add.s32 	%r133, %r14, -1;
	setp.lt.u32 	%p28, %r133, 3;
	@%p28 bra 	$L__BB4_13;
	mul.wide.u32 	%rd42, %r172, 8;
	add.s64 	%rd43, %rd1, %rd42;
	ld.global.u64 	%rd44, [%rd43];
	ld.u64 	%rd45, [%rd44];
	ld.u64 	%rd46, [%rd45];
	add.u64 	%rd47, %SP, 48;
	{ // callseq 8, 0
	.param .b64 param0;
	st.param.b64 	[param0], %rd44;
	.param .b64 param1;
	st.param.b64 	[param1], %rd47;
	.param .b32 retval0;
	prototype_8 : .callprototype (.param .b32 _) _ (.param .b64 _, .param .b64 _);
	call (retval0), 
	%rd46, 
	(
	param0, 
	param1
	)
	, prototype_8;
	ld.param.b32 	%r134, [retval0];
	} // callseq 8
	cvt.u16.u32 	%rs32, %r134;
	setp.eq.s16 	%p29, %rs32, 0;
	selp.b32 	%r136, %r177, %r172, %p29;
	add.s32 	%r137, %r172, 1;
	ld.global.u64 	%rd48, [%rd43+8];
	ld.u64 	%rd49, [%rd48];
	ld.u64 	%rd50, [%rd49];
	{ // callseq 9, 0
	.param .b64 param0;
	st.param.b64 	[param0], %rd48;
	.param .b64 param1;
	st.param.b64 	[param1], %rd47;
	.param .b32 retval0;
	prototype_9 : .callprototype (.param .b32 _) _ (.param .b64 _, .param .b64 _);
	call (retval0), 
	%rd50, 
	(
	param0, 
	param1
	)
	, prototype_9;
	ld.param.b32 	%r138, [retval0];
	} // callseq 9
	cvt.u16.u32 	%rs33, %r138;
	setp.eq.s16 	%p31, %rs33, 0;
	selp.b32 	%r140, %r136, %r137, %p31;
	add.s32 	%r141, %r172, 2;
	ld.global.u64 	%rd51, [%rd43+16];
	ld.u64 	%rd52, [%rd51];
	ld.u64 	%rd53, [%rd52];
	{ // callseq 10, 0
	.param .b64 param0;
	st.param.b64 	[param0], %rd51;
	.param .b64 param1;
	st.param.b64 	[param1], %rd47;
	.param .b32 retval0;
	prototype_10 : .callprototype (.param .b32 _) _ (.param .b64 _, .param .b64 _);
	call (retval0), 
	%rd53, 
	(
	param0, 
	param1
	)
	, prototype_10;
	ld.param.b32 	%r142, [retval0];
	} // callseq 10
	cvt.u16.u32 	%rs34, %r142;
	setp.eq.s16 	%p33, %rs34, 0;
	selp.b32 	%r144, %r140, %r141, %p33;
	add.s32 	%r145, %r172, 3;
	ld.global.u64 	%rd54, [%rd43+24];
	ld.u64 	%rd55, [%rd54];
	ld.u64 	%rd56, [%rd55];
	{ // callseq 11, 0
	.param .b64 param0;
	st.param.b64 	[param0], %rd54;
	.param .b64 param1;
	st.param.b64 	[param1], %rd47;
	.param .b32 retval0;
	prototype_11 : .callprototype (.param .b32 _) _ (.param .b64 _, .param .b64 _);
	call (retval0), 
	%rd56, 
	(
	param0, 
	param1
	)
	, prototype_11;
	ld.param.b32 	%r146, [retval0];
	} // callseq 11
	cvt.u16.u32 	%rs35, %r146;
	setp.eq.s16 	%p35, %rs35, 0;
	selp.b16 	%rs36, %rs53, 1, %p29;
	selp.b16 	%rs37, %rs36, 1, %p31;
	selp.b16 	%rs38, %rs37, 1, %p33;
	selp.b16 	%rs53, %rs38, 1, %p35;
	selp.b32 	%r177, %r144, %r145, %p35;
	add.s32 	%r172, %r172, 4;
$L__BB4_13:
	setp.eq.s32 	%p36, %r15, 0;
	@%p36 bra 	$L__BB4_18;
	setp.eq.s32 	%p37, %r15, 1;
	@%p37 bra 	$L__BB4_16;
	mul.wide.u32 	%rd57, %r172, 8;
	add.s64 	%rd58, %rd1, %rd57;
	ld.global.u64 	%rd59, [%rd58];
	ld.u64 	%rd60, [%rd59];
	ld.u64 	%rd61, [%rd60];
	add.u64 	%rd62, %SP, 48;
	{ // callseq 12, 0
	.param .b64 param0;
	st.param.b64 	[param0], %rd59;
	.param .b64 param1;
	st.param.b64 	[param1], %rd62;
	.param .b32 retval0;
	prototype_12 : .callprototype (.param .b32 _) _ (.param .b64 _, .param .b64 _);
	call (retval0), 
	%rd61, 
	(
	param0, 
	param1
	)
	, prototype_12;
	ld.param.b32 	%r149, [retval0];
	} // callseq 12
	cvt.u16.u32 	%rs40, %r149;
	setp.eq.s16 	%p38, %rs40, 0;
	selp.b32 	%r151, %r177, %r172, %p38;
	add.s32 	%r152, %r172, 1;
	ld.global.u64 	%rd63, [%rd58+8];
	ld.u64 	%rd64, [%rd63];
	ld.u64 	%rd65, [%rd64];
	{ // callseq 13, 0
	.param .b64 param0;
	st.param.b64 	[param0], %rd63;
	.param .b64 param1;
	st.param.b64 	[param1], %rd62;
	.param .b32 retval0;
	prototype_13 : .callprototype (.param .b32 _) _ (.param .b64 _, .param .b64 _);
	call (retval0), 
	%rd65, 
	(
	param0, 
	param1
	)
	, prototype_13;
	ld.param.b32 	%r153, [retval0];
	} // callseq 13
	cvt.u16.u32 	%rs41, %r153;
	setp.eq.s16 	%p40, %rs41, 0;
	selp.b16 	%rs42, %rs53, 1, %p38;
	selp.b16 	%rs53, %rs42, 1, %p40;
	selp.b32 	%r177, %r151, %r152, %p40;
	add.s32 	%r172, %r172, 2;
$L__BB4_16:
	setp.eq.s32 	%p41, %r17, 0;
	@%p41 bra 	$L__BB4_18;
	mul.wide.u32 	%rd66, %r172, 8;
	add.s64 	%rd67, %rd1, %rd66;
	ld.global.u64 	%rd68, [%rd67];
	ld.u64 	%rd69, [%rd68];
	ld.u64 	%rd70, [%rd69];
	add.u64 	%rd71, %SP, 48;
	{ // callseq 14, 0
	.param .b64 param0;
	st.param.b64 	[param0], %rd68;
	.param .b64 param1;
	st.param.b64 	[param1], %rd71;
	.param .b32 retval0;
	prototype_14 : .callprototype (.param .b32 _) _ (.param .b64 _, .param .b64 _);
	call (retval0), 
	%rd70, 
	(
	param0, 
	param1
	)
	, prototype_14;
	ld.param.b32 	%r155, [retval0];
	} // callseq 14
	cvt.u16.u32 	%rs43, %r155;
	setp.eq.s16 	%p42, %rs43, 0;
	selp.b16 	%rs53, %rs53, 1, %p42;
	selp.b32 	%r177, %r177, %r172, %p42;
$L__BB4_18:
	and.b16  	%rs44, %rs53, 255;
	setp.eq.s16 	%p43, %rs44, 0;
	mov.f32 	%f99, 0f00000000;
	mov.f32 	%f100, %f99;
	mov.f32 	%f101, %f99;
	@%p43 bra 	$L__BB4_23;
	cvta.to.local.u64 	%rd73, %rd15;
	ld.local.f32 	%f42, [%rd73+32];
	ld.local.f32 	%f43, [%rd73+12];
	ld.local.f32 	%f44, [%rd73+16];
	ld.local.f32 	%f45, [%rd73+20];
	ld.local.f32 	%f46, [%rd73];
	fma.rn.f32 	%f47, %f42, %f43, %f46;
	ld.local.f32 	%f48, [%rd73+4];
	fma.rn.f32 	%f49, %f42, %f44, %f48;
	ld.local.f32 	%f50, [%rd73+8];
	fma.rn.f32 	%f51, %f42, %f45, %f50;
	cvta.to.local.u64 	%rd75, %rd74;
	st.local.f32 	[%rd75], %f47;
	st.local.f32 	[%rd75+4], %f49;
	st.local.f32 	[%rd75+8], %f51;
	ld.global.f32 	%f52, [%rd2];
	sub.f32 	%f53, %f52, %f47;
	ld.global.f32 	%f54, [%rd2+4];
	sub.f32 	%f55, %f54, %f49;
	ld.global.f32 	%f56, [%rd2+8];
	sub.f32 	%f57, %f56, %f51;
	mul.f32 	%f58, %f55, %f55;
	fma.rn.f32 	%f59, %f53, %f53, %f58;
	fma.rn.f32 	%f60, %f57, %f57, %f59;
	sqrt.rn.f32 	%f61, %f60;
	div.rn.f32 	%f6, %f53, %f61;
	div.rn.f32 	%f7, %f55, %f61;
	div.rn.f32 	%f8, %f57, %f61;
	cvta.to.local.u64 	%rd77, %rd76;
	st.local.f32 	[%rd77], %f47;
	st.local.f32 	[%rd77+4], %f49;
	st.local.f32 	[%rd77+8], %f51;
	st.local.f32 	[%rd77+12], %f6;
	st.local.f32 	[%rd77+16], %f7;
	st.local.f32 	[%rd77+20], %f8;
	mov.b32 	%r158, 1325400064;
	st.local.u32 	[%rd77+24], %r158;
	mov.b32 	%r159, 1036831949;
	st.local.u32 	[%rd77+28], %r159;
	st.local.u32 	[%rd77+32], %r158;
	mov.b32 	%r178, 0;
$L__BB4_20:
	mul.wide.u32 	%rd78, %r178, 8;
	add.s64 	%rd79, %rd1, %rd78;
	ld.global.u64 	%rd80, [%rd79];
	ld.u64 	%rd81, [%rd80];
	ld.u64 	%rd82, [%rd81];
	add.u64 	%rd83, %SP, 12;
	{ // callseq 15, 0
	.param .b64 param0;
	st.param.b64 	[param0], %rd80;
	.param .b64 param1;
	st.param.b64 	[param1], %rd83;
	.param .b32 retval0;
	prototype_15 : .callprototype (.param .b32 _) _ (.param .b64 _, .param .b64 _);
	call (retval0), 
	%rd82, 
	(
	param0, 
	param1
	)
	, prototype_15;
	ld.param.b32 	%r160, [retval0];
	} // callseq 15
	cvt.u16.u32 	%rs45, %r160;
	setp.ne.s16 	%p44, %rs45, 0;
	mov.f32 	%f100, %f99;
	mov.f32 	%f101, %f99;
	@%p44 bra 	$L__BB4_23;
	add.s32 	%r178, %r178, 1;
	setp.eq.s32 	%p45, %r178, %r69;
	@%p45 bra 	$L__BB4_22;
	bra.uni 	$L__BB4_20;
$L__BB4_22:
	mul.wide.u32 	%rd84, %r177, 8;
	add.s64 	%rd85, %rd1, %rd84;
	ld.global.u64 	%rd86, [%rd85];
	ld.u64 	%rd87, [%rd86];
	ld.u64 	%rd88, [%rd87+8];
	add.u64 	%rd89, %SP, 0;
	{ // callseq 16, 0
	.param .b64 param0;
	st.param.b64 	[param0], %rd86;
	.param .b64 param1;
	st.param.b64 	[param1], %rd89;
	.param .align 4 .b8 retval0[12];
	prototype_16 : .callprototype (.param .align 4 .b8 _[12]) _ (.param .b64 _, .param .b64 _);
	call (retval0), 
	%rd88, 
	(
	param0, 
	param1
	)
	, prototype_16;
	ld.param.f32 	%f63, [retval0];
	ld.param.f32 	%f64, [retval0+4];
	ld.param.f32 	%f65, [retval0+8];
	} // callseq 16
	mul.f32 	%f69, %f64, %f64;
	fma.rn.f32 	%f70, %f63, %f63, %f69;
	fma.rn.f32 	%f71, %f65, %f65, %f70;
	sqrt.rn.f32 	%f72, %f71;
	div.rn.f32 	%f73, %f63, %f72;
	div.rn.f32 	%f74, %f64, %f72;
	div.rn.f32 	%f75, %f65, %f72;
	mul.f32 	%f76, %f7, %f74;
	fma.rn.f32 	%f77, %f6, %f73, %f76;
	fma.rn.f32 	%f78, %f8, %f75, %f77;
	ld.global.u64 	%rd90, [%rd85];
	ld.global.f32 	%f79, [%rd2+16];
	ld.f32 	%f80, [%rd90+8];
	ld.global.f32 	%f81, [%rd2+20];
	ld.f32 	%f82, [%rd90+12];
	ld.global.f32 	%f83, [%rd2+24];
	ld.f32 	%f84, [%rd90+16];
	fma.rn.f32 	%f85, %f79, %f80, %f78;
	fma.rn.f32 	%f86, %f81, %f82, %f78;
	fma.rn.f32 	%f87, %f83, %f84, %f78;
	ld.global.f32 	%f88, [%rd2+28];
	mul.f32 	%f99, %f85, %f88;
	mul.f32 	%f100, %f86, %f88;
	mul.f32 	%f101, %f88, %f87;
$L__BB4_23:
	add.f32 	%f102, %f102, %f99;
	add.f32 	%f103, %f103, %f100;
	add.f32 	%f104, %f104, %f101;
	add.s32 	%r165, %r165, 1;
	setp.eq.s32 	%p46, %r165, %r68;
	@%p46 bra 	$L__BB4_24;
	bra.uni 	$L__BB4_6;
$L__BB4_24:
	cvt.rn.f32.s32 	%f90, %r68;
	div.rn.f32 	%f23, %f102, %f90;
	div.rn.f32 	%f24, %f103, %f90;
	div.rn.f32 	%f25, %f104, %f90;
	setp.gt.f32 	%p47, %f23, 0f3F800000;
	mov.f32 	%f105, 0f3F800000;
	@%p47 bra 	$L__BB4_27;
	setp.lt.f32 	%p48, %f23, 0f00000000;
	mov.f32 	%f105, 0f00000000;
	@%p48 bra 	$L__BB4_27;
	mov.f32 	%f105, %f23;
$L__BB4_27:
	setp.gt.f32 	%p49, %f24, 0f3F800000;
	mov.f32 	%f106, 0f3F800000;
	@%p49 bra 	$L__BB4_30;
	setp.lt.f32 	%p50, %f24, 0f00000000;
	mov.f32 	%f106, 0f00000000;
	@%p50 bra 	$L__BB4_30;
	mov.f32 	%f106, %f24;
$L__BB4_30:
	setp.gt.f32 	%p51, %f25, 0f3F800000;
	mov.f32 	%f107, 0f3F800000;
	@%p51 bra 	$L__BB4_33;
	setp.lt.f32 	%p52, %f25, 0f00000000;
	mov.f32 	%f107, 0f00000000;
	@%p52 bra 	$L__BB4_33;
	mov.f32 	%f107, %f25;
$L__BB4_33:
	mad.lo.s32 	%r162, %r66, %r3, %r2;
	cvta.to.global.u64 	%rd91, %rd8;
	mul.wide.s32 	%rd92, %r162, 12;
	add.s64 	%rd93, %rd91, %rd92;
	st.global.f32 	[%rd93], %f105;
	st.global.f32 	[%rd93+4], %f106;
	st.global.f32 	[%rd93+8], %f107;
$L__BB4_34:
	ret;

}
	// .globl	_Z9initSceneiiP6CameraPP8GeometryP5Light
.visible .entry _Z9initSceneiiP6CameraPP8GeometryP5Light(
	.param .u32 _Z9initSceneiiP6CameraPP8GeometryP5Light_param_0,
	.param .u32 _Z9initSceneiiP6CameraPP8GeometryP5Light_param_1,
	.param .u64 .ptr .align 1 _Z9initSceneiiP6CameraPP8GeometryP5Light_param_2,
	.param .u64 .ptr .align 1 _Z9initSceneiiP6CameraPP8GeometryP5Light_param_3,
	.param .u64 .ptr .align 1 _Z9initSceneiiP6CameraPP8GeometryP5Light_param_4
)
{
	.reg .pred 	%p<2>;
	.reg .b32 	%r<13>;
	.reg .b32 	%f<15>;
	.reg .b64 	%rd<21>;
	.reg .b64 	%fd<11>;

	ld.param.u32 	%r1, [_Z9initSceneiiP6CameraPP8GeometryP5Light_param_0];
	ld.param.u32 	%r2, [_Z9initSceneiiP6CameraPP8GeometryP5Light_param_1];
	ld.param.u64 	%rd1, [_Z9initSceneiiP6CameraPP8GeometryP5Light_param_2];
	ld.param.u64 	%rd2, [_Z9initSceneiiP6CameraPP8GeometryP5Light_param_3];
	ld.param.u64 	%rd3, [_Z9initSceneiiP6CameraPP8GeometryP5Light_param_4];
	mov.u32 	%r3, %tid.x;
	mov.u32 	%r4, %ctaid.x;
	or.b32  	%r5, %r3, %r4;
	setp.ne.s32 	%p1, %r5, 0;
	@%p1 bra 	$L__BB5_2;
	cvta.to.global.u64 	%rd4, %rd3;
	cvta.to.global.u64 	%rd5, %rd1;
	cvta.to.global.u64 	%rd6, %rd2;
	cvt.rn.f64.s32 	%fd1, %r1;
	mul.f64 	%fd2, %fd1, 0d3FE999999999999A;
	cvt.rn.f32.f64 	%f1, %fd2;
	cvt.rn.f64.s32 	%fd3, %r2;
	mul.f64 	%fd4, %fd3, 0d3FD0000000000000;
	cvt.rn.f32.f64 	%f2, %fd4;
	st.global.f32 	[%rd4], %f1;
	st.global.f32 	[%rd4+4], %f2;
	mov.b32 	%r6, 1120403456;
	st.global.u32 	[%rd4+8], %r6;
	mov.b32 	%r7, 1065353216;
	st.global.u32 	[%rd4+12], %r7;
	st.global.u32 	[%rd4+16], %r7;
	st.global.u32 	[%rd4+20], %r7;
	st.global.u32 	[%rd4+24], %r7;
	mov.b32 	%r8, 1056964608;
	st.global.u32 	[%rd4+28], %r8;
	mul.f64 	%fd5, %fd1, 0d3FE0000000000000;
	cvt.rn.f32.f64 	%f3, %fd5;
	mul.f64 	%fd6, %fd3, 0d3FE0000000000000;
	cvt.rn.f32.f64 	%f4, %fd6;
	st.global.f32 	[%rd5], %f3;
	st.global.f32 	[%rd5+4], %f4;
	mov.b32 	%r9, 0;
	st.global.u32 	[%rd5+8], %r9;
	st.global.u32 	[%rd5+12], %r9;
	st.global.u32 	[%rd5+16], %r9;
	st.global.u32 	[%rd5+20], %r7;
	{ // callseq 17, 0
	.param .b64 param0;
	st.param.b64 	[param0], 40;
	.param .b64 retval0;
	call.uni (retval0), 
	malloc, 
	(
	param0
	);
	ld.param.b64 	%rd7, [retval0];
	} // callseq 17
	mul.f64 	%fd7, %fd3, 0d3FDCCCCCCCCCCCCD;
	cvt.rn.f32.f64 	%f5, %fd7;
	mov.u64 	%rd9, _ZTV6Sphere;
	cvta.global.u64 	%rd10, %rd9;
	add.s64 	%rd11, %rd10, 16;
	st.u64 	[%rd7], %rd11;
	mov.f32 	%f6, 0f447A0000;
	st.v2.f32 	[%rd7+24], {%f5, %f6};
	st.u32 	[%rd7+32], %r6;
	mov.f32 	%f7, 0f00000000;
	mov.f32 	%f8, 0f3F800000;
	st.v2.f32 	[%rd7+8], {%f8, %f7};
	st.v2.f32 	[%rd7+16], {%f7, %f3};
	st.global.u64 	[%rd6], %rd7;
	{ // callseq 18, 0
	.param .b64 param0;
	st.param.b64 	[param0], 40;
	.param .b64 retval0;
	call.uni (retval0), 
	malloc, 
	(
	param0
	);
	ld.param.b64 	%rd12, [retval0];
	} // callseq 18
	mul.f64 	%fd8, %fd1, 0d3FE4CCCCCCCCCCCD;
	cvt.rn.f32.f64 	%f9, %fd8;
	mul.f64 	%fd9, %fd3, 0d3FC999999999999A;
	cvt.rn.f32.f64 	%f10, %fd9;
	st.u64 	[%rd12], %rd11;
	mov.f32 	%f11, 0f44160000;
	st.v2.f32 	[%rd12+24], {%f10, %f11};
	mov.b32 	%r10, 1112014848;
	st.u32 	[%rd12+32], %r10;
	st.v2.f32 	[%rd12+8], {%f7, %f7};
	st.v2.f32 	[%rd12+16], {%f8, %f9};
	st.global.u64 	[%rd6+8], %rd12;
	{ // callseq 19, 0
	.param .b64 param0;
	st.param.b64 	[param0], 48;
	.param .b64 retval0;
	call.uni (retval0), 
	malloc, 
	(
	param0
	);
	ld.param.b64 	%rd14, [retval0];
	} // callseq 19
	mov.u64 	%rd16, _ZTV5Plane;
	cvta.global.u64 	%rd17, %rd16;
	add.s64 	%rd18, %rd17, 16;
	st.u64 	[%rd14], %rd18;
	mov.f32 	%f12, 0fBF800000;
	st.v2.f32 	[%rd14+24], {%f7, %f12};
	st.v2.f32 	[%rd14+32], {%f3, %f4};
	mov.b32 	%r11, 1153138688;
	st.u32 	[%rd14+40], %r11;
	st.v2.f32 	[%rd14+8], {%f8, %f8};
	st.v2.f32 	[%rd14+16], {%f7, %f7};
	st.global.u64 	[%rd6+16], %rd14;
	{ // callseq 20, 0
	.param .b64 param0;
	st.param.b64 	[param0], 40;
	.param .b64 retval0;
	call.uni (retval0), 
	malloc, 
	(
	param0
	);
	ld.param.b64 	%rd19, [retval0];
	} // callseq 20
	mul.f64 	%fd10, %fd3, 0d3FE0A3D70A3D70A4;
	cvt.rn.f32.f64 	%f13, %fd10;
	st.u64 	[%rd19], %rd11;
	mov.f32 	%f14, 0f442F0000;
	st.v2.f32 	[%rd19+24], {%f13, %f14};
	mov.b32 	%r12, 1108082688;
	st.u32 	[%rd19+32], %r12;
	st.v2.f32 	[%rd19+8], {%f7, %f8};
	st.v2.f32 	[%rd19+16], {%f8, %f3};
	st.global.u64 	[%rd6+24], %rd19;
$L__BB5_2:
	ret;

}
	// .globl	_Z13initRandStateP17curandStateXORWOWm
.visible .entry _Z13initRandStateP17curandStateXORWOWm(
	.param .u64 .ptr .align 1 _Z13initRandStateP17curandStateXORWOWm_param_0,
	.param .u64 _Z13initRandStateP17curandStateXORWOWm_param_1
)
{
	.reg .pred 	%p<24>;
	.reg .b32 	%r<410>;
	.reg .b64 	%rd<19>;

	ld.param.u64 	%rd8, [_Z13initRandStateP17curandStateXORWOWm_param_0];
	ld.param.u64 	%rd9, [_Z13initRandStateP17curandStateXORWOWm_param_1];
	cvta.to.global.u64 	%rd10, %rd8;
	mov.u32 	%r182, %tid.x;
	cvt.u64.u32 	%rd18, %r182;
	mul.wide.u32 	%rd11, %r182, 48;
	add.s64 	%rd2, %rd10, %rd11;
	cvt.u32.u64 	%r183, %rd9;
	xor.b32  	%r184, %r183, -1429050551;
	mul.lo.s32 	%r185, %r184, 1099087573;
	{ .reg .b32 tmp; mov.b64 {tmp, %r186}, %rd9; }
	xor.b32  	%r187, %r186, -136515619;
	mul.lo.s32 	%r188, %r187, -1703105765;
	add.s32 	%r189, %r185, %r188;
	add.s32 	%r190, %r189, 6615241;
	add.s32 	%r191, %r185, 123456789;
	st.global.v2.u32 	[%rd2], {%r190, %r191};
	xor.b32  	%r192, %r185, 362436069;
	add.s32 	%r193, %r188, 521288629;
	st.global.v2.u32 	[%rd2+8], {%r192, %r193};
	xor.b32  	%r194, %r188, 88675123;
	add.s32 	%r195, %r185, 5783321;
	st.global.v2.u32 	[%rd2+16], {%r194, %r195};
	setp.eq.s32 	%p1, %r182, 0;
	@%p1 bra 	$L__BB6_42;
	mov.b32 	%r316, 0;
$L__BB6_2:
	and.b64  	%rd4, %rd18, 3;
	setp.eq.s64 	%p2, %rd4, 0;
	@%p2 bra 	$L__BB6_41;
	mul.wide.u32 	%rd12, %r316, 3200;
	mov.u64 	%rd13, precalc_xorwow_matrix;
	add.s64 	%rd5, %rd13, %rd12;
	cvt.u32.u64 	%r2, %rd4;
	mov.b32 	%r317, 0;
$L__BB6_4:
	mov.b32 	%r330, 0;
	mov.u32 	%r331, %r330;
	mov.u32 	%r332, %r330;
	mov.u32 	%r333, %r330;
	mov.u32 	%r334, %r330;
	mov.u32 	%r323, %r330;
$L__BB6_5:
	mul.wide.u32 	%rd14, %r323, 4;
	add.s64 	%rd15, %rd2, %rd14;
	ld.global.u32 	%r10, [%rd15+4];
	shl.b32 	%r11, %r323, 5;
	mov.b32 	%r329, 0;
$L__BB6_6:
	.pragma "nounroll";
	shr.u32 	%r200, %r10, %r329;
	and.b32  	%r201, %r200, 1;
	setp.eq.b32 	%p3, %r201, 1;
	not.pred 	%p4, %p3;
	add.s32 	%r202, %r11, %r329;
	mul.lo.s32 	%r203, %r202, 5;
	mul.wide.u32 	%rd16, %r203, 4;
	add.s64 	%rd6, %rd5, %rd16;
	@%p4 bra 	$L__BB6_8;
	ld.global.u32 	%r204, [%rd6];
	xor.b32  	%r334, %r334, %r204;
	ld.global.u32 	%r205, [%rd6+4];
	xor.b32  	%r333, %r333, %r205;
	ld.global.u32 	%r206, [%rd6+8];
	xor.b32  	%r332, %r332, %r206;
	ld.global.u32 	%r207, [%rd6+12];
	xor.b32  	%r331, %r331, %r207;
	ld.global.u32 	%r208, [%rd6+16];
	xor.b32  	%r330, %r330, %r208;
$L__BB6_8:
	and.b32  	%r210, %r200, 2;
	setp.eq.s32 	%p5, %r210, 0;
	@%p5 bra 	$L__BB6_10;
	ld.global.u32 	%r211, [%rd6+20];
	xor.b32  	%r334, %r334, %r211;
	ld.global.u32 	%r212, [%rd6+24];
	xor.b32  	%r333, %r333, %r212;
	ld.global.u32 	%r213, [%rd6+28];
	xor.b32  	%r332, %r332, %r213;
	ld.global.u32 	%r214, [%rd6+32];
	xor.b32  	%r331, %r331, %r214;
	ld.global.u32 	%r215, [%rd6+36];
	xor.b32  	%r330, %r330, %r215;
$L__BB6_10:
	and.b32  	%r217, %r200, 4;
	setp.eq.s32 	%p6, %r217, 0;
	@%p6 bra 	$L__BB6_12;
	ld.global.u32 	%r218, [%rd6+40];
	xor.b32  	%r334, %r334, %r218;
	ld.global.u32 	%r219, [%rd6+44];
	xor.b32  	%r333, %r333, %r219;
	ld.global.u32 	%r220, [%rd6+48];
	xor.b32  	%r332, %r332, %r220;
	ld.global.u32 	%r221, [%rd6+52];
	xor.b32  	%r331, %r331, %r221;
	ld.global.u32 	%r222, [%rd6+56];
	xor.b32  	%r330, %r330, %r222;
$L__BB6_12:
	and.b32  	%r224, %r200, 8;
	setp.eq.s32 	%p7, %r224, 0;
	@%p7 bra 	$L__BB6_14;
	ld.global.u32 	%r225, [%rd6+60];
	xor.b32  	%r334, %r334, %r225;
	ld.global.u32 	%r226, [%rd6+64];
	xor.b32  	%r333, %r333, %r226;
	ld.global.u32 	%r227, [%rd6+68];
	xor.b32  	%r332, %r332, %r227;
	ld.global.u32 	%r228, [%rd6+72];
	xor.b32  	%r331, %r331, %r228;
	ld.global.u32 	%r229, [%rd6+76];
	xor.b32  	%r330, %r330, %r229;
$L__BB6_14:
	and.b32  	%r231, %r200, 16;
	setp.eq.s32 	%p8, %r231, 0;
	@%p8 bra 	$L__BB6_16;
	ld.global.u32 	%r232, [%rd6+80];
	xor.b32  	%r334, %r334, %r232;
	ld.global.u32 	%r233, [%rd6+84];
	xor.b32  	%r333, %r333, %r233;
	ld.global.u32 	%r234, [%rd6+88];
	xor.b32  	%r332, %r332, %r234;
	ld.global.u32 	%r235, [%rd6+92];
	xor.b32  	%r331, %r331, %r235;
	ld.global.u32 	%r236, [%rd6+96];
	xor.b32  	%r330, %r330, %r236;
$L__BB6_16:
	and.b32  	%r238, %r200, 32;
	setp.eq.s32 	%p9, %r238, 0;
	@%p9 bra 	$L__BB6_18;
	ld.global.u32 	%r239, [%rd6+100];
	xor.b32  	%r334, %r334, %r239;
	ld.global.u32 	%r240, [%rd6+104];
	xor.b32  	%r333, %r333, %r240;
	ld.global.u32 	%r241, [%rd6+108];
	xor.b32  	%r332, %r332, %r241;
	ld.global.u32 	%r242, [%rd6+112];
	xor.b32  	%r331, %r331, %r242;
	ld.global.u32 	%r243, [%rd6+116];
	xor.b32  	%r330, %r330, %r243;
$L__BB6_18:
	and.b32  	%r245, %r200, 64;
	setp.eq.s32 	%p10, %r245, 0;
	@%p10 bra 	$L__BB6_20;
	ld.global.u32 	%r246, [%rd6+120];
	xor.b32  	%r334, %r334, %r246;
	ld.global.u32 	%r247, [%rd6+124];
	xor.b32  	%r333, %r333, %r247;
	ld.global.u32 	%r248, [%rd6+128];
	xor.b32  	%r332, %r332, %r248;
	ld.global.u32 	%r249, [%rd6+132];
	xor.b32  	%r331, %r331, %r249;
	ld.global.u32 	%r250, [%rd6+136];
	xor.b32  	%r330, %r330, %r250;
$L__BB6_20:
	and.b32  	%r252, %r200, 128;
	setp.eq.s32 	%p11, %r252, 0;
	@%p11 bra 	$L__BB6_22;
	ld.global.u32 	%r253, [%rd6+140];
	xor.b32  	%r334, %r334, %r253;
	ld.global.u32 	%r254, [%rd6+144];
	xor.b32  	%r333, %r333, %r254;
	ld.global.u32 	%r255, [%rd6+148];
	xor.b32  	%r332, %r332, %r255;
	ld.global.u32 	%r256, [%rd6+152];
	xor.b32  	%r331, %r331, %r256;
	ld.global.u32 	%r257, [%rd6+156];
	xor.b32  	%r330, %r330, %r257;
$L__BB6_22:
	and.b32  	%r259, %r200, 256;
	setp.eq.s32 	%p12, %r259, 0;
	@%p12 bra 	$L__BB6_24;
	ld.global.u32 	%r260, [%rd6+160];
	xor.b32  	%r334, %r334, %r260;
	ld.global.u32 	%r261, [%rd6+164];
	xor.b32  	%r333, %r333, %r261;
	ld.global.u32 	%r262, [%rd6+168];
	xor.b32  	%r332, %r332, %r262;
	ld.global.u32 	%r263, [%rd6+172];
	xor.b32  	%r331, %r331, %r263;
	ld.global.u32 	%r264, [%rd6+176];
	xor.b32  	%r330, %r330, %r264;
$L__BB6_24:
	and.b32  	%r266, %r200, 512;
	setp.eq.s32 	%p13, %r266, 0;
	@%p13 bra 	$L__BB6_26;
	ld.global.u32 	%r267, [%rd6+180];
	xor.b32  	%r334, %r334, %r267;
	ld.global.u32 	%r268, [%rd6+184];
	xor.b32  	%r333, %r333, %r268;
	ld.global.u32 	%r269, [%rd6+188];
	xor.b32  	%r332, %r332, %r269;
	ld.global.u32 	%r270, [%rd6+192];
	xor.b32  	%r331, %r331, %r270;
	ld.global.u32 	%r271, [%rd6+196];
	xor.b32  	%r330, %r330, %r271;
$L__BB6_26:
	and.b32  	%r273, %r200, 1024;
	setp.eq.s32 	%p14, %r273, 0;
	@%p14 bra 	$L__BB6_28;
	ld.global.u32 	%r274, [%rd6+200];
	xor.b32  	%r334, %r334, %r274;
	ld.global.u32 	%r275, [%rd6+204];
	xor.b32  	%r333, %r333, %r275;
	ld.global.u32 	%r276, [%rd6+208];
	xor.b32  	%r332, %r332, %r276;
	ld.global.u32 	%r277, [%rd6+212];
	xor.b32  	%r331, %r331, %r277;
	ld.global.u32 	%r278, [%rd6+216];
	xor.b32  	%r330, %r330, %r278;
$L__BB6_28:
	and.b32  	%r280, %r200, 2048;
	setp.eq.s32 	%p15, %r280, 0;
	@%p15 bra 	$L__BB6_30;
	ld.global.u32 	%r281, [%rd6+220];
	xor.b32  	%r334, %r334, %r281;
	ld.global.u32 	%r282, [%rd6+224];
	xor.b32  	%r333, %r333, %r282;
	ld.global.u32 	%r283, [%rd6+228];
	xor.b32  	%r332, %r332, %r283;
	ld.global.u32 	%r284, [%rd6+232];
	xor.b32  	%r331, %r331, %r284;
	ld.global.u32 	%r285, [%rd6+236];
	xor.b32  	%r330, %r330, %r285;
$L__BB6_30:
	and.b32  	%r287, %r200, 4096;
	setp.eq.s32 	%p16, %r287, 0;
	@%p16 bra 	$L__BB6_32;
	ld.global.u32 	%r288, [%rd6+240];
	xor.b32  	%r334, %r334, %r288;
	ld.global.u32 	%r289, [%rd6+244];
	xor.b32  	%r333, %r333, %r289;
	ld.global.u32 	%r290, [%rd6+248];
	xor.b32  	%r332, %r332, %r290;
	ld.global.u32 	%r291, [%rd6+252];
	xor.b32  	%r331, %r331, %r291;
	ld.global.u32 	%r292, [%rd6+256];
	xor.b32  	%r330, %r330, %r292;
$L__BB6_32:
	and.b32  	%r294, %r200, 8192;
	setp.eq.s32 	%p17, %r294, 0;
	@%p17 bra 	$L__BB6_34;
	ld.global.u32 	%r295, [%rd6+260];
	xor.b32  	%r334, %r334, %r295;
	ld.global.u32 	%r296, [%rd6+264];
	xor.b32  	%r333, %r333, %r296;
	ld.global.u32 	%r297, [%rd6+268];
	xor.b32  	%r332, %r332, %r297;
	ld.global.u32 	%r298, [%rd6+272];
	xor.b32  	%r331, %r331, %r298;
	ld.global.u32 	%r299, [%rd6+276];
	xor.b32  	%r330, %r330, %r299;
$L__BB6_34:
	and.b32  	%r301, %r200, 16384;
	setp.eq.s32 	%p18, %r301, 0;
	@%p18 bra 	$L__BB6_36;
	ld.global.u32 	%r302, [%rd6+280];
	xor.b32  	%r334, %r334, %r302;
	ld.global.u32 	%r303, [%rd6+284];
	xor.b32  	%r333, %r333, %r303;
	ld.global.u32 	%r304, [%rd6+288];
	xor.b32  	%r332, %r332, %r304;
	ld.global.u32 	%r305, [%rd6+292];
	xor.b32  	%r331, %r331, %r305;
	ld.global.u32 	%r306, [%rd6+296];
	xor.b32  	%r330, %r330, %r306;
$L__BB6_36:
	and.b32  	%r308, %r200, 32768;
	setp.eq.s32 	%p19, %r308, 0;
	@%p19 bra 	$L__BB6_38;
	ld.global.u32 	%r309, [%rd6+300];
	xor.b32  	%r334, %r334, %r309;
	ld.global.u32 	%r310, [%rd6+304];
	xor.b32  	%r333, %r333, %r310;
	ld.global.u32 	%r311, [%rd6+308];
	xor.b32  	%r332, %r332, %r311;
	ld.global.u32 	%r312, [%rd6+312];
	xor.b32  	%r331, %r331, %r312;
	ld.global.u32 	%r313, [%rd6+316];
	xor.b32  	%r330, %r330, %r313;
$L__BB6_38:
	add.s32 	%r329, %r329, 16;
	setp.ne.s32 	%p20, %r329, 32;
	@%p20 bra 	$L__BB6_6;
	mad.lo.s32 	%r314, %r323, -31, %r11;
	add.s32 	%r323, %r314, 1;
	setp.ne.s32 	%p21, %r323, 5;
	@%p21 bra 	$L__BB6_5;
	st.global.u32 	[%rd2+4], %r334;
	st.global.u32 	[%rd2+8], %r333;
	st.global.u32 	[%rd2+12], %r332;
	st.global.u32 	[%rd2+16], %r331;
	st.global.u32 	[%rd2+20], %r330;
	add.s32 	%r317, %r317, 1;
	setp.lt.u32 	%p22, %r317, %r2;
	@%p22 bra 	$L__BB6_4;
$L__BB6_41:
	shr.u64 	%rd7, %rd18, 2;
	add.s32 	%r316, %r316, 1;
	setp.gt.u64 	%p23, %rd18, 3;
	mov.u64 	%rd18, %rd7;
	@%p23 bra 	$L__BB6_2;
$L__BB6_42:
	mov.b32 	%r315, 0;
	st.global.v2.u32 	[%rd2+24], {%r315, %r315};
	st.global.u32 	[%rd2+32], %r315;
	mov.b64 	%rd17, 0;
	st.global.u64 	[%rd2+40], %rd17;
	ret;

}


// ===== COMPILED SASS (sm_100) =====

	.target	sm_100

	.elftype	@"ET_EXEC"


//--------------------- .note.nv.tkinfo           --------------------------
	.section	.note.nv.tkinfo,"",@"SHT_NOTE"
	.sectionflags	@"SHF_NOTE_NV_TKINFO"
	.tkinfo
        /*0018*/ 	.word	0x00000002
        /*0030*/ 	.string	""
        /*0030*/ 	.string	"ptxas"
        /*0030*/ 	.string	"Cuda compilation tools, release 13.0, V13.0.88"
        /*0030*/ 	.string	"Build cuda_13.0.r13.0/compiler.36424714_0"
        /*0030*/ 	.string	"-arch sm_100 -m 64 "



//--------------------- .note.nv.cuinfo           --------------------------
	.section	.note.nv.cuinfo,"",@"SHT_NOTE"
	.sectionflags	@"SHF_NOTE_NV_CUINFO"
        /*0018*/ 	.short	0x0002
        /*001a*/ 	.short	0x0064
        /*001c*/ 	.short	0x0082
	.zero		2


//--------------------- .nv.info                  --------------------------
	.section	.nv.info,"",@"SHT_CUDA_INFO"
	.align	4


	//----- nvinfo : EIATTR_REGCOUNT
	.align		4
        /*0000*/ 	.byte	0x04, 0x2f
        /*0002*/ 	.short	(.L_12 - .L_11)
	.align		4
.L_11:
        /*0004*/ 	.word	index@(_Z13initRandStateP17curandStateXORWOWm)
        /*0008*/ 	.word	0x0000001f


	//----- nvinfo : EIATTR_FRAME_SIZE
	.align		4
.L_12:
        /*000c*/ 	.byte	0x04, 0x11
        /*000e*/ 	.short	(.L_14 - .L_13)
	.align		4
.L_13:
        /*0010*/ 	.word	index@(_Z13initRandStateP17curandStateXORWOWm)
        /*0014*/ 	.word	0x00000000


	//----- nvinfo : EIATTR_REGCOUNT
	.align		4
.L_14:
        /*0018*/ 	.byte	0x04, 0x2f
        /*001a*/ 	.short	(.L_16 - .L_15)
	.align		4
.L_15:
        /*001c*/ 	.word	index@(_Z6renderP4Vec3iiiPK6CameraPP8GeometryiPK5LightP17curandStateXORWOW)
        /*0020*/ 	.word	0x00000038


	//----- nvinfo : EIATTR_FRAME_SIZE
	.align		4
.L_16:
        /*0024*/ 	.byte	0x04, 0x11
        /*0026*/ 	.short	(.L_18 - .L_17)
	.align		4
.L_17:
        /*0028*/ 	.word	index@($__internal_3_$__cuda_sm3x_div_rn_noftz_f32_slowpath)
        /*002c*/ 	.word	0x00000098


	//----- nvinfo : EIATTR_FRAME_SIZE
	.align		4
.L_18:
        /*0030*/ 	.byte	0x04, 0x11
        /*0032*/ 	.short	(.L_20 - .L_19)
	.align		4
.L_19:
        /*0034*/ 	.word	index@($__internal_2_$__cuda_sm20_sqrt_rn_f32_slowpath)
        /*0038*/ 	.word	0x00000098


	//----- nvinfo : EIATTR_FRAME_SIZE
	.align		4
.L_20:
        /*003c*/ 	.byte	0x04, 0x11
        /*003e*/ 	.short	(.L_22 - .L_21)
	.align		4
.L_21:
        /*0040*/ 	.word	index@($_Z6renderP4Vec3iiiPK6CameraPP8GeometryiPK5LightP17curandStateXORWOW$_ZNK6Sphere9getNormalERK4Vec3)
        /*0044*/ 	.word	0x00000098


	//----- nvinfo : EIATTR_FRAME_SIZE
	.align		4
.L_22:
        /*0048*/ 	.byte	0x04, 0x11
        /*004a*/ 	.short	(.L_24 - .L_23)
	.align		4
.L_23:
        /*004c*/ 	.word	index@($_Z6renderP4Vec3iiiPK6CameraPP8GeometryiPK5LightP17curandStateXORWOW$_ZNK6Sphere10intersectsERK3Ray)
        /*0050*/ 	.word	0x00000098


	//----- nvinfo : EIATTR_FRAME_SIZE
	.align		4
.L_24:
        /*0054*/ 	.byte	0x04, 0x11
        /*0056*/ 	.short	(.L_26 - .L_25)
	.align		4
.L_25:
        /*0058*/ 	.word	index@($_Z6renderP4Vec3iiiPK6CameraPP8GeometryiPK5LightP17curandStateXORWOW$_ZNK5Plane9getNormalERK4Vec3)
        /*005c*/ 	.word	0x00000098


	//----- nvinfo : EIATTR_FRAME_SIZE
	.align		4
.L_26:
        /*0060*/ 	.byte	0x04, 0x11
        /*0062*/ 	.short	(.L_28 - .L_27)
	.align		4
.L_27:
        /*0064*/ 	.word	index@($_Z6renderP4Vec3iiiPK6CameraPP8GeometryiPK5LightP17curandStateXORWOW$_ZNK5Plane10intersectsERK3Ray)
        /*0068*/ 	.word	0x00000098


	//----- nvinfo : EIATTR_FRAME_SIZE
	.align		4
.L_28:
        /*006c*/ 	.byte	0x04, 0x11
        /*006e*/ 	.short	(.L_30 - .L_29)
	.align		4
.L_29:
        /*0070*/ 	.word	index@(_Z6renderP4Vec3iiiPK6CameraPP8GeometryiPK5LightP17curandStateXORWOW)
        /*0074*/ 	.word	0x00000098


	//----- nvinfo : EIATTR_REGCOUNT
	.align		4
.L_30:
        /*0078*/ 	.byte	0x04, 0x2f
        /*007a*/ 	.short	(.L_32 - .L_31)
	.align		4
.L_31:
        /*007c*/ 	.word	index@(_Z9initSceneiiP6CameraPP8GeometryP5Light)
        /*0080*/ 	.word	0x0000001e


	//----- nvinfo : EIATTR_FRAME_SIZE
	.align		4
.L_32:
        /*0084*/ 	.byte	0x04, 0x11
        /*0086*/ 	.short	(.L_34 - .L_33)
	.align		4
.L_33:
        /*0088*/ 	.word	index@($__internal_1_$__cuda_sm3x_div_rn_noftz_f32_slowpath)
        /*008c*/ 	.word	0x00000000


	//----- nvinfo : EIATTR_FRAME_SIZE
	.align		4
.L_34:
        /*0090*/ 	.byte	0x04, 0x11
        /*0092*/ 	.short	(.L_36 - .L_35)
	.align		4
.L_35:
        /*0094*/ 	.word	index@($__internal_0_$__cuda_sm20_sqrt_rn_f32_slowpath)
        /*0098*/ 	.word	0x00000000


	//----- nvinfo : EIATTR_FRAME_SIZE
	.align		4
.L_36:
        /*009c*/ 	.byte	0x04, 0x11
        /*009e*/ 	.short	(.L_38 - .L_37)
	.align		4
.L_37:
        /*00a0*/ 	.word	index@($_Z9initSceneiiP6CameraPP8GeometryP5Light$_ZNK6Sphere9getNormalERK4Vec3)
        /*00a4*/ 	.word	0x00000000


	//----- nvinfo : EIATTR_FRAME_SIZE
	.align		4
.L_38:
        /*00a8*/ 	.byte	0x04, 0x11
        /*00aa*/ 	.short	(.L_40 - .L_39)
	.align		4
.L_39:
        /*00ac*/ 	.word	index@($_Z9initSceneiiP6CameraPP8GeometryP5Light$_ZNK6Sphere10intersectsERK3Ray)
        /*00b0*/ 	.word	0x00000000


	//----- nvinfo : EIATTR_FRAME_SIZE
	.align		4
.L_40:
        /*00b4*/ 	.byte	0x04, 0x11
        /*00b6*/ 	.short	(.L_42 - .L_41)
	.align		4
.L_41:
        /*00b8*/ 	.word	index@($_Z9initSceneiiP6CameraPP8GeometryP5Light$_ZNK5Plane9getNormalERK4Vec3)
        /*00bc*/ 	.word	0x00000000


	//----- nvinfo : EIATTR_FRAME_SIZE
	.align		4
.L_42:
        /*00c0*/ 	.byte	0x04, 0x11
        /*00c2*/ 	.short	(.L_44 - .L_43)
	.align		4
.L_43:
        /*00c4*/ 	.word	index@($_Z9initSceneiiP6CameraPP8GeometryP5Light$_ZNK5Plane10intersectsERK3Ray)
        /*00c8*/ 	.word	0x00000000


	//----- nvinfo : EIATTR_FRAME_SIZE
	.align		4
.L_44:
        /*00cc*/ 	.byte	0x04, 0x11
        /*00ce*/ 	.short	(.L_46 - .L_45)
	.align		4
.L_45:
        /*00d0*/ 	.word	index@(_Z9initSceneiiP6CameraPP8GeometryP5Light)
        /*00d4*/ 	.word	0x00000000


	//----- nvinfo : EIATTR_MIN_STACK_SIZE
	.align		4
.L_46:
        /*00d8*/ 	.byte	0x04, 0x12
        /*00da*/ 	.short	(.L_48 - .L_47)
	.align		4
.L_47:
        /*00dc*/ 	.word	index@(_Z9initSceneiiP6CameraPP8GeometryP5Light)
        /*00e0*/ 	.word	0x00000000


	//----- nvinfo : EIATTR_MIN_STACK_SIZE
	.align		4
.L_48:
        /*00e4*/ 	.byte	0x04, 0x12
        /*00e6*/ 	.short	(.L_50 - .L_49)
	.align		4
.L_49:
        /*00e8*/ 	.word	index@(_Z6renderP4Vec3iiiPK6CameraPP8GeometryiPK5LightP17curandStateXORWOW)
        /*00ec*/ 	.word	0x00000098


	//----- nvinfo : EIATTR_MIN_STACK_SIZE
	.align		4
.L_50:
        /*00f0*/ 	.byte	0x04, 0x12
        /*00f2*/ 	.short	(.L_52 - .L_51)
	.align		4
.L_51:
        /*00f4*/ 	.word	index@(_Z13initRandStateP17curandStateXORWOWm)
        /*00f8*/ 	.word	0x00000000
.L_52:


//--------------------- .nv.compat                --------------------------
	.section	.nv.compat,"",@"SHT_CUDA_COMPAT_INFO"
	.align	4
        /*0000*/ 	.byte	0x02, 0x09, 0x00, 0x00, 0x02, 0x02, 0x01, 0x00, 0x02, 0x05, 0x05, 0x00, 0x03, 0x07, 0x01, 0x01
        /*0010*/ 	.byte	0x02, 0x03, 0x00, 0x00, 0x02, 0x06, 0x01, 0x00, 0x04, 0x0b, 0x08, 0x00, 0x01, 0x00, 0x00, 0x00
        /*0020*/ 	.byte	0x00, 0x00, 0x00, 0x00


//--------------------- .nv.info._Z9initSceneiiP6CameraPP8GeometryP5Light --------------------------
	.section	.nv.info._Z9initSceneiiP6CameraPP8GeometryP5Light,"",@"SHT_CUDA_INFO"
	.sectionflags	@""
	.align	4


	//----- nvinfo : EIATTR_CUDA_API_VERSION
	.align		4
        /*0000*/ 	.byte	0x04, 0x37
        /*0002*/ 	.short	(.L_54 - .L_53)
.L_53:
        /*0004*/ 	.word	0x00000082


	//----- nvinfo : EIATTR_KPARAM_INFO
	.align		4
.L_54:
        /*0008*/ 	.byte	0x04, 0x17
        /*000a*/ 	.short	(.L_56 - .L_55)
.L_55:
        /*000c*/ 	.word	0x00000000
        /*0010*/ 	.short	0x0004
        /*0012*/ 	.short	0x0018
        /*0014*/ 	.byte	0x00, 0xf5, 0x21, 0x00


	//----- nvinfo : EIATTR_KPARAM_INFO
	.align		4
.L_56:
        /*0018*/ 	.byte	0x04, 0x17
        /*001a*/ 	.short	(.L_58 - .L_57)
.L_57:
        /*001c*/ 	.word	0x00000000
        /*0020*/ 	.short	0x0003
        /*0022*/ 	.short	0x0010
        /*0024*/ 	.byte	0x00, 0xf5, 0x21, 0x00


	//----- nvinfo : EIATTR_KPARAM_INFO
	.align		4
.L_58:
        /*0028*/ 	.byte	0x04, 0x17
        /*002a*/ 	.short	(.L_60 - .L_59)
.L_59:
        /*002c*/ 	.word	0x00000000
        /*0030*/ 	.short	0x0002
        /*0032*/ 	.short	0x0008
        /*0034*/ 	.byte	0x00, 0xf5, 0x21, 0x00


	//----- nvinfo : EIATTR_KPARAM_INFO
	.align		4
.L_60:
        /*0038*/ 	.byte	0x04, 0x17
        /*003a*/ 	.short	(.L_62 - .L_61)
.L_61:
        /*003c*/ 	.word	0x00000000
        /*0040*/ 	.short	0x0001
        /*0042*/ 	.short	0x0004
        /*0044*/ 	.byte	0x00, 0xf0, 0x11, 0x00


	//----- nvinfo : EIATTR_KPARAM_INFO
	.align		4
.L_62:
        /*0048*/ 	.byte	0x04, 0x17
        /*004a*/ 	.short	(.L_64 - .L_63)
.L_63:
        /*004c*/ 	.word	0x00000000
        /*0050*/ 	.short	0x0000
        /*0052*/ 	.short	0x0000
        /*0054*/ 	.byte	0x00, 0xf0, 0x11, 0x00


	//----- nvinfo : EIATTR_SPARSE_MMA_MASK
	.align		4
.L_64:
        /*0058*/ 	.byte	0x03, 0x50
        /*005a*/ 	.short	0x0000


	//----- nvinfo : EIATTR_MAXREG_COUNT
	.align		4
        /*005c*/ 	.byte	0x03, 0x1b
        /*005e*/ 	.short	0x00ff


	//----- nvinfo : EIATTR_EXTERNS
	.align		4
        /*0060*/ 	.byte	0x04, 0x0f
        /*0062*/ 	.short	(.L_66 - .L_65)


	//   ....[0]....
	.align		4
.L_65:
        /*0064*/ 	.word	index@(malloc)


	//----- nvinfo : EIATTR_MERCURY_ISA_VERSION
	.align		4
.L_66:
        /*0068*/ 	.byte	0x03, 0x5f
        /*006a*/ 	.short	0x0101


	//----- nvinfo : EIATTR_VRC_CTA_INIT_COUNT
	.align		4
        /*006c*/ 	.byte	0x02, 0x4a
	.zero		1
	.zero		1


	//----- nvinfo : EIATTR_SYSCALL_OFFSETS
	.align		4
        /*0070*/ 	.byte	0x04, 0x46
        /*0072*/ 	.short	(.L_68 - .L_67)


	//   ....[0]....
.L_67:
        /*0074*/ 	.word	0x000002b0


	//   ....[1]....
        /*0078*/ 	.word	0x00000470


	//   ....[2]....
        /*007c*/ 	.word	0x00000600


	//   ....[3]....
        /*0080*/ 	.word	0x000007a0


	//----- nvinfo : EIATTR_EXIT_INSTR_OFFSETS
	.align		4
.L_68:
        /*0084*/ 	.byte	0x04, 0x1c
        /*0086*/ 	.short	(.L_70 - .L_69)


	//   ....[0]....
.L_69:
        /*0088*/ 	.word	0x00000040


	//   ....[1]....
        /*008c*/ 	.word	0x000008b0


	//----- nvinfo : EIATTR_CRS_STACK_SIZE
	.align		4
.L_70:
        /*0090*/ 	.byte	0x04, 0x1e
        /*0092*/ 	.short	(.L_72 - .L_71)
.L_71:
        /*0094*/ 	.word	0x00000000


	//----- nvinfo : EIATTR_CBANK_PARAM_SIZE
	.align		4
.L_72:
        /*0098*/ 	.byte	0x03, 0x19
        /*009a*/ 	.short	0x0020


	//----- nvinfo : EIATTR_PARAM_CBANK
	.align		4
        /*009c*/ 	.byte	0x04, 0x0a
        /*009e*/ 	.short	(.L_74 - .L_73)
	.align		4
.L_73:
        /*00a0*/ 	.word	index@(.nv.constant0._Z9initSceneiiP6CameraPP8GeometryP5Light)
        /*00a4*/ 	.short	0x0380
        /*00a6*/ 	.short	0x0020


	//----- nvinfo : EIATTR_SW_WAR
	.align		4
.L_74:
        /*00a8*/ 	.byte	0x04, 0x36
        /*00aa*/ 	.short	(.L_76 - .L_75)
.L_75:
        /*00ac*/ 	.word	0x00000008
.L_76:


//--------------------- .nv.info._Z6renderP4Vec3iiiPK6CameraPP8GeometryiPK5LightP17curandStateXORWOW --------------------------
	.section	.nv.info._Z6renderP4Vec3iiiPK6CameraPP8GeometryiPK5LightP17curandStateXORWOW,"",@"SHT_CUDA_INFO"
	.sectionflags	@""
	.align	4


	//----- nvinfo : EIATTR_CUDA_API_VERSION
	.align		4
        /*0000*/ 	.byte	0x04, 0x37
        /*0002*/ 	.short	(.L_78 - .L_77)
.L_77:
        /*0004*/ 	.word	0x00000082


	//----- nvinfo : EIATTR_KPARAM_INFO
	.align		4
.L_78:
        /*0008*/ 	.byte	0x04, 0x17
        /*000a*/ 	.short	(.L_80 - .L_79)
.L_79:
        /*000c*/ 	.word	0x00000000
        /*0010*/ 	.short	0x0008
        /*0012*/ 	.short	0x0038
        /*0014*/ 	.byte	0x00, 0xf5, 0x21, 0x00


	//----- nvinfo : EIATTR_KPARAM_INFO
	.align		4
.L_80:
        /*0018*/ 	.byte	0x04, 0x17
        /*001a*/ 	.short	(.L_82 - .L_81)
.L_81:
        /*001c*/ 	.word	0x00000000
        /*0020*/ 	.short	0x0007
        /*0022*/ 	.short	0x0030
        /*0024*/ 	.byte	0x00, 0xf5, 0x21, 0x00


	//----- nvinfo : EIATTR_KPARAM_INFO
	.align		4
.L_82:
        /*0028*/ 	.byte	0x04, 0x17
        /*002a*/ 	.short	(.L_84 - .L_83)
.L_83:
        /*002c*/ 	.word	0x00000000
        /*0030*/ 	.short	0x0006
        /*0032*/ 	.short	0x0028
        /*0034*/ 	.byte	0x00, 0xf0, 0x11, 0x00


	//----- nvinfo : EIATTR_KPARAM_INFO
	.align		4
.L_84:
        /*0038*/ 	.byte	0x04, 0x17
        /*003a*/ 	.short	(.L_86 - .L_85)
.L_85:
        /*003c*/ 	.word	0x00000000
        /*0040*/ 	.short	0x0005
        /*0042*/ 	.short	0x0020
        /*0044*/ 	.byte	0x00, 0xf5, 0x21, 0x00


	//----- nvinfo : EIATTR_KPARAM_INFO
	.align		4
.L_86:
        /*0048*/ 	.byte	0x04, 0x17
        /*004a*/ 	.short	(.L_88 - .L_87)
.L_87:
        /*004c*/ 	.word	0x00000000
        /*0050*/ 	.short	0x0004
        /*0052*/ 	.short	0x0018
        /*0054*/ 	.byte	0x00, 0xf5, 0x21, 0x00


	//----- nvinfo : EIATTR_KPARAM_INFO
	.align		4
.L_88:
        /*0058*/ 	.byte	0x04, 0x17
        /*005a*/ 	.short	(.L_90 - .L_89)
.L_89:
        /*005c*/ 	.word	0x00000000
        /*0060*/ 	.short	0x0003
        /*0062*/ 	.short	0x0010
        /*0064*/ 	.byte	0x00, 0xf0, 0x11, 0x00


	//----- nvinfo : EIATTR_KPARAM_INFO
	.align		4
.L_90:
        /*0068*/ 	.byte	0x04, 0x17
        /*006a*/ 	.short	(.L_92 - .L_91)
.L_91:
        /*006c*/ 	.word	0x00000000
        /*0070*/ 	.short	0x0002
        /*0072*/ 	.short	0x000c
        /*0074*/ 	.byte	0x00, 0xf0, 0x11, 0x00


	//----- nvinfo : EIATTR_KPARAM_INFO
	.align		4
.L_92:
        /*0078*/ 	.byte	0x04, 0x17
        /*007a*/ 	.short	(.L_94 - .L_93)
.L_93:
        /*007c*/ 	.word	0x00000000
        /*0080*/ 	.short	0x0001
        /*0082*/ 	.short	0x0008
        /*0084*/ 	.byte	0x00, 0xf0, 0x11, 0x00


	//----- nvinfo : EIATTR_KPARAM_INFO
	.align		4
.L_94:
        /*0088*/ 	.byte	0x04, 0x17
        /*008a*/ 	.short	(.L_96 - .L_95)
.L_95:
        /*008c*/ 	.word	0x00000000
        /*0090*/ 	.short	0x0000
        /*0092*/ 	.short	0x0000
        /*0094*/ 	.byte	0x00, 0xf5, 0x21, 0x00


	//----- nvinfo : EIATTR_SPARSE_MMA_MASK
	.align		4
.L_96:
        /*0098*/ 	.byte	0x03, 0x50
        /*009a*/ 	.short	0x0000


	//----- nvinfo : EIATTR_MAXREG_COUNT
	.align		4
        /*009c*/ 	.byte	0x03, 0x1b
        /*009e*/ 	.short	0x00ff


	//----- nvinfo : EIATTR_MERCURY_ISA_VERSION
	.align		4
        /*00a0*/ 	.byte	0x03, 0x5f
        /*00a2*/ 	.short	0x0101


	//----- nvinfo : EIATTR_VRC_CTA_INIT_COUNT
	.align		4
        /*00a4*/ 	.byte	0x02, 0x4a
	.zero		1
	.zero		1


	//----- nvinfo : EIATTR_EXIT_INSTR_OFFSETS
	.align		4
        /*00a8*/ 	.byte	0x04, 0x1c
        /*00aa*/ 	.short	(.L_98 - .L_97)


	//   ....[0]....
.L_97:
        /*00ac*/ 	.word	0x00000380


	//   ....[1]....
        /*00b0*/ 	.word	0x00000560


	//   ....[2]....
        /*00b4*/ 	.word	0x00002c10


	//   ....[3]....
        /*00b8*/ 	.word	0x00003120


	//----- nvinfo : EIATTR_CRS_STACK_SIZE
	.align		4
.L_98:
        /*00bc*/ 	.byte	0x04, 0x1e
        /*00be*/ 	.short	(.L_100 - .L_99)
.L_99:
        /*00c0*/ 	.word	0x00000000


	//----- nvinfo : EIATTR_CBANK_PARAM_SIZE
	.align		4
.L_100:
        /*00c4*/ 	.byte	0x03, 0x19
        /*00c6*/ 	.short	0x0040


	//----- nvinfo : EIATTR_PARAM_CBANK
	.align		4
        /*00c8*/ 	.byte	0x04, 0x0a
        /*00ca*/ 	.short	(.L_102 - .L_101)
	.align		4
.L_101:
        /*00cc*/ 	.word	index@(.nv.constant0._Z6renderP4Vec3iiiPK6CameraPP8GeometryiPK5LightP17curandStateXORWOW)
        /*00d0*/ 	.short	0x0380
        /*00d2*/ 	.short	0x0040


	//----- nvinfo : EIATTR_SW_WAR
	.align		4
.L_102:
        /*00d4*/ 	.byte	0x04, 0x36
        /*00d6*/ 	.short	(.L_104 - .L_103)
.L_103:
        /*00d8*/ 	.word	0x00000008
.L_104:


//--------------------- .nv.info._Z13initRandStateP17curandStateXORWOWm --------------------------
	.section	.nv.info._Z13initRandStateP17curandStateXORWOWm,"",@"SHT_CUDA_INFO"
	.sectionflags	@""
	.align	4


	//----- nvinfo : EIATTR_CUDA_API_VERSION
	.align		4
        /*0000*/ 	.byte	0x04, 0x37
        /*0002*/ 	.short	(.L_106 - .L_105)
.L_105:
        /*0004*/ 	.word	0x00000082


	//----- nvinfo : EIATTR_KPARAM_INFO
	.align		4
.L_106:
        /*0008*/ 	.byte	0x04, 0x17
        /*000a*/ 	.short	(.L_108 - .L_107)
.L_107:
        /*000c*/ 	.word	0x00000000
        /*0010*/ 	.short	0x0001
        /*0012*/ 	.short	0x0008
        /*0014*/ 	.byte	0x00, 0xf0, 0x21, 0x00


	//----- nvinfo : EIATTR_KPARAM_INFO
	.align		4
.L_108:
        /*0018*/ 	.byte	0x04, 0x17
        /*001a*/ 	.short	(.L_110 - .L_109)
.L_109:
        /*001c*/ 	.word	0x00000000
        /*0020*/ 	.short	0x0000
        /*0022*/ 	.short	0x0000
        /*0024*/ 	.byte	0x00, 0xf5, 0x21, 0x00


	//----- nvinfo : EIATTR_SPARSE_MMA_MASK
	.align		4
.L_110:
        /*0028*/ 	.byte	0x03, 0x50
        /*002a*/ 	.short	0x0000


	//----- nvinfo : EIATTR_MAXREG_COUNT
	.align		4
        /*002c*/ 	.byte	0x03, 0x1b
        /*002e*/ 	.short	0x00ff


	//----- nvinfo : EIATTR_MERCURY_ISA_VERSION
	.align		4
        /*0030*/ 	.byte	0x03, 0x5f
        /*0032*/ 	.short	0x0101


	//----- nvinfo : EIATTR_VRC_CTA_INIT_COUNT
	.align		4
        /*0034*/ 	.byte	0x02, 0x4a
	.zero		1
	.zero		1


	//----- nvinfo : EIATTR_EXIT_INSTR_OFFSETS
	.align		4
        /*0038*/ 	.byte	0x04, 0x1c
        /*003a*/ 	.short	(.L_112 - .L_111)


	//   ....[0]....
.L_111:
        /*003c*/ 	.word	0x00000f20


	//----- nvinfo : EIATTR_CRS_STACK_SIZE
	.align		4
.L_112:
        /*0040*/ 	.byte	0x04, 0x1e
        /*0042*/ 	.short	(.L_114 - .L_113)
.L_113:
        /*0044*/ 	.word	0x00000000


	//----- nvinfo : EIATTR_CBANK_PARAM_SIZE
	.align		4
.L_114:
        /*0048*/ 	.byte	0x03, 0x19
        /*004a*/ 	.short	0x0010


	//----- nvinfo : EIATTR_PARAM_CBANK
	.align		4
        /*004c*/ 	.byte	0x04, 0x0a
        /*004e*/ 	.short	(.L_116 - .L_115)
	.align		4
.L_115:
        /*0050*/ 	.word	index@(.nv.constant0._Z13initRandStateP17curandStateXORWOWm)
        /*0054*/ 	.short	0x0380
        /*0056*/ 	.short	0x0010


	//----- nvinfo : EIATTR_SW_WAR
	.align		4
.L_116:
        /*0058*/ 	.byte	0x04, 0x36
        /*005a*/ 	.short	(.L_118 - .L_117)
.L_117:
        /*005c*/ 	.word	0x00000008
.L_118:


//--------------------- .nv.callgraph             --------------------------
	.section	.nv.callgraph,"",@"SHT_CUDA_CALLGRAPH"
	.align	4
	.sectionentsize	8
	.align		4
        /*0000*/ 	.word	0x00000000
	.align		4
        /*0004*/ 	.word	0xffffffff
	.align		4
        /*0008*/ 	.word	index@(_Z9initSceneiiP6CameraPP8GeometryP5Light)
	.align		4
        /*000c*/ 	.word	index@(malloc)
	.align		4
        /*0010*/ 	.word	0x00000000
	.align		4
        /*0014*/ 	.word	0xfffffffe
	.align		4
        /*0018*/ 	.word	0x00000000
	.align		4
        /*001c*/ 	.word	0xfffffffd
	.align		4
        /*0020*/ 	.word	0x00000000
	.align		4
        /*0024*/ 	.word	0xfffffffc


//--------------------- .nv.constant4             --------------------------
	.section	.nv.constant4,"a",@progbits
	.align	8
	.align		8
.nv.constant4:
        /*0000*/ 	.dword	malloc
	.align		8
        /*0008*/ 	.dword	precalc_xorwow_matrix
	.align		8
        /*0010*/ 	.dword	precalc_xorwow_offset_matrix
	.align		8
        /*0018*/ 	.dword	mrg32k3aM1
	.align		8
        /*0020*/ 	.dword	mrg32k3aM2
	.align		8
        /*0028*/ 	.dword	mrg32k3aM1SubSeq
	.align		8
        /*0030*/ 	.dword	mrg32k3aM2SubSeq
	.align		8
        /*0038*/ 	.dword	mrg32k3aM1Seq
	.align		8
        /*0040*/ 	.dword	mrg32k3aM2Seq
	.align		8
        /*0048*/ 	.dword	_ZTV6Sphere
	.align		8
        /*0050*/ 	.dword	_ZTV5Plane


//--------------------- .nv.constant3             --------------------------
	.section	.nv.constant3,"a",@progbits
	.align	8
.nv.constant3:
	.type		__cr_lgamma_table,@object
	.size		__cr_lgamma_table,(.L_8 - __cr_lgamma_table)
__cr_lgamma_table:
        /*0000*/ 	.byte	0x00, 0x00, 0x00, 0x00, 0x00, 0x00, 0x00, 0x00, 0x00, 0x00, 0x00, 0x00, 0x00, 0x00, 0x00, 0x00
        /*0010*/ 	.byte	0xef, 0x39, 0xfa, 0xfe, 0x42, 0x2e, 0xe6, 0x3f, 0x02, 0x20, 0x2a, 0xfa, 0x0b, 0xab, 0xfc, 0x3f
        /*0020*/ 	.byte	0xf9, 0x2c, 0x92, 0x7c, 0xa7, 0x6c, 0x09, 0x40, 0xc9, 0x79, 0x44, 0x3c, 0x64, 0x26, 0x13, 0x40
        /*0030*/ 	.byte	0xca, 0x01, 0xcf, 0x3a, 0x27, 0x51, 0x1a, 0x40, 0x30, 0xcc, 0x2d, 0xf3, 0xe1, 0x0c, 0x21, 0x40
        /*0040*/ 	.byte	0x0d, 0xb7, 0xfc, 0x82, 0x8e, 0x35, 0x25, 0x40
.L_8:


//--------------------- .nv.constant2._Z9initSceneiiP6CameraPP8GeometryP5Light --------------------------
	.section	.nv.constant2._Z9initSceneiiP6CameraPP8GeometryP5Light,"a",@progbits
	.sectionflags	@""
	.align	4
.nv.constant2._Z9initSceneiiP6CameraPP8GeometryP5Light:
        /*0000*/ 	.byte	0x01, 0x00, 0x00, 0x00, 0x00, 0x00, 0x00, 0x00, 0x80, 0x10, 0x00, 0x00, 0x00, 0x00, 0x00, 0x00
        /*0010*/ 	.byte	0x20, 0x1a, 0x00, 0x00, 0x00, 0x00, 0x00, 0x00, 0xc0, 0x08, 0x00, 0x00, 0x00, 0x00, 0x00, 0x00
        /*0020*/ 	.byte	0xd0, 0x0f, 0x00, 0x00, 0x00, 0x00, 0x00, 0x00


//--------------------- .nv.constant2._Z6renderP4Vec3iiiPK6CameraPP8GeometryiPK5LightP17curandStateXORWOW --------------------------
	.section	.nv.constant2._Z6renderP4Vec3iiiPK6CameraPP8GeometryiPK5LightP17curandStateXORWOW,"a",@progbits
	.sectionflags	@""
	.align	4
.nv.constant2._Z6renderP4Vec3iiiPK6CameraPP8GeometryiPK5LightP17curandStateXORWOW:
        /*0000*/ 	.byte	0x01, 0x00, 0x00, 0x00, 0x00, 0x00, 0x00, 0x00, 0xf0, 0x38, 0x00, 0x00, 0x00, 0x00, 0x00, 0x00
        /*0010*/ 	.byte	0x90, 0x42, 0x00, 0x00, 0x00, 0x00, 0x00, 0x00, 0x30, 0x31, 0x00, 0x00, 0x00, 0x00, 0x00, 0x00
        /*0020*/ 	.byte	0x40, 0x38, 0x00, 0x00, 0x00, 0x00, 0x00, 0x00


//--------------------- .text._Z9initSceneiiP6CameraPP8GeometryP5Light --------------------------
	.section	.text._Z9initSceneiiP6CameraPP8GeometryP5Light,"ax",@progbits
	.align	128
        .global         _Z9initSceneiiP6CameraPP8GeometryP5Light
        .type           _Z9initSceneiiP6CameraPP8GeometryP5Light,@function
        .size           _Z9initSceneiiP6CameraPP8GeometryP5Light,(.L_x_146 - _Z9initSceneiiP6CameraPP8GeometryP5Light)
        .other          _Z9initSceneiiP6CameraPP8GeometryP5Light,@"STO_CUDA_ENTRY STV_DEFAULT"
_Z9initSceneiiP6CameraPP8GeometryP5Light:
.text._Z9initSceneiiP6CameraPP8GeometryP5Light:
[----:B------:R-:W0:Y:S01]  /*0000*/  LDC R1, c[0x0][0x37c] ;  /* 0x0000df00ff017b82 */ /* 0x000e220000000800 */
[----:B------:R-:W1:Y:S07]  /*0010*/  S2R R0, SR_TID.X ;  /* 0x0000000000007919 */ /* 0x000e6e0000002100 */
[----:B------:R-:W1:Y:S02]  /*0020*/  S2UR UR4, SR_CTAID.X ;  /* 0x00000000000479c3 */ /* 0x000e640000002500 */
[----:B-1----:R-:W-:-:S13]  /*0030*/  LOP3.LUT P0, RZ, R0, UR4, RZ, 0xfc, !PT ;  /* 0x0000000400ff7c12 */ /* 0x002fda000f80fcff */
[----:B------:R-:W-:Y:S05]  /*0040*/  @P0 EXIT ;  /* 0x000000000000094d */ /* 0x000fea0003800000 */
[----:B------:R-:W1:Y:S01]  /*0050*/  LDCU.64 UR4, c[0x0][0x380] ;  /* 0x00007000ff0477ac */ /* 0x000e620008000a00 */
[----:B------:R-:W2:Y:S01]  /*0060*/  LDC.64 R6, c[0x0][0x398] ;  /* 0x0000e600ff067b82 */ /* 0x000ea20000000a00 */
[----:B------:R-:W-:Y:S01]  /*0070*/  IMAD.MOV.U32 R17, RZ, RZ, 0x42c80000 ;  /* 0x42c80000ff117424 */ /* 0x000fe200078e00ff */
[----:B------:R-:W2:Y:S01]  /*0080*/  LDCU.64 UR36, c[0x0][0x358] ;  /* 0x00006b00ff2477ac */ /* 0x000ea20008000a00 */
[----:B------:R-:W-:-:S05]  /*0090*/  IMAD.MOV.U32 R21, RZ, RZ, 0x3f000000 ;  /* 0x3f000000ff157424 */ /* 0x000fca00078e00ff */
[----:B------:R-:W3:Y:S01]  /*00a0*/  LDC.64 R8, c[0x0][0x388] ;  /* 0x0000e200ff087b82 */ /* 0x000ee20000000a00 */
[----:B-1----:R-:W1:Y:S01]  /*00b0*/  I2F.F64 R22, UR4 ;  /* 0x0000000400167d12 */ /* 0x002e620008201c00 */
[----:B------:R-:W-:Y:S01]  /*00c0*/  UMOV UR4, 0x9999999a ;  /* 0x9999999a00047882 */ /* 0x000fe20000000000 */
[----:B--2---:R2:W-:Y:S06]  /*00d0*/  STG.E desc[UR36][R6.64+0x8], R17 ;  /* 0x0000081106007986 */ /* 0x0045ec000c101924 */
[----:B------:R-:W4:Y:S01]  /*00e0*/  I2F.F64 R18, UR5 ;  /* 0x0000000500127d12 */ /* 0x000f220008201c00 */
[----:B------:R-:W-:Y:S01]  /*00f0*/  UMOV UR5, 0x3fe99999 ;  /* 0x3fe9999900057882 */ /* 0x000fe20000000000 */
[----:B------:R2:W-:Y:S01]  /*0100*/  STG.E desc[UR36][R6.64+0x1c], R21 ;  /* 0x00001c1506007986 */ /* 0x0005e2000c101924 */
[----:B-1----:R-:W-:-:S02]  /*0110*/  DMUL R2, R22, UR4 ;  /* 0x0000000416027c28 */ /* 0x002fc40008000000 */
[----:B------:R-:W-:-:S04]  /*0120*/  DMUL R10, R22, 0.5 ;  /* 0x3fe00000160a7828 */ /* 0x000fc80000000000 */
[----:B------:R1:W5:Y:S01]  /*0130*/  F2F.F32.F64 R15, R2 ;  /* 0x00000002000f7310 */ /* 0x0003620000301000 */
[C---:B----4-:R-:W-:Y:S02]  /*0140*/  DMUL R4, R18.reuse, 0.25 ;  /* 0x3fd0000012047828 */ /* 0x050fe40000000000 */
[----:B------:R-:W-:-:S05]  /*0150*/  DMUL R12, R18, 0.5 ;  /* 0x3fe00000120c7828 */ /* 0x000fca0000000000 */
[----:B------:R4:W0:Y:S01]  /*0160*/  F2F.F32.F64 R0, R4 ;  /* 0x0000000400007310 */ /* 0x0008220000301000 */
[----:B-1----:R-:W-:Y:S01]  /*0170*/  IMAD.MOV.U32 R3, RZ, RZ, 0x3f800000 ;  /* 0x3f800000ff037424 */ /* 0x002fe200078e00ff */
[----:B------:R-:W-:Y:S01]  /*0180*/  MOV R2, 0x0 ;  /* 0x0000000000027802 */ /* 0x000fe20000000f00 */
[----:B-----5:R2:W-:Y:S05]  /*0190*/  STG.E desc[UR36][R6.64], R15 ;  /* 0x0000000f06007986 */ /* 0x0205ea000c101924 */
[----:B------:R1:W5:Y:S01]  /*01a0*/  F2F.F32.F64 R25, R10 ;  /* 0x0000000a00197310 */ /* 0x0003620000301000 */
[----:B----4-:R-:W-:Y:S01]  /*01b0*/  HFMA2 R4, -RZ, RZ, 0, 2.384185791015625e-06 ;  /* 0x00000028ff047431 */ /* 0x010fe200000001ff */
[----:B------:R2:W-:Y:S01]  /*01c0*/  STG.E desc[UR36][R6.64+0xc], R3 ;  /* 0x00000c0306007986 */ /* 0x0005e2000c101924 */
[----:B------:R-:W-:-:S03]  /*01d0*/  IMAD.MOV.U32 R5, RZ, RZ, RZ ;  /* 0x000000ffff057224 */ /* 0x000fc600078e00ff */
[----:B------:R2:W-:Y:S02]  /*01e0*/  STG.E desc[UR36][R6.64+0x10], R3 ;  /* 0x0000100306007986 */ /* 0x0005e4000c101924 */
[----:B------:R-:W4:Y:S01]  /*01f0*/  F2F.F32.F64 R27, R12 ;  /* 0x0000000c001b7310 */ /* 0x000f220000301000 */
[----:B-1----:R2:W1:Y:S01]  /*0200*/  LDC.64 R10, c[0x4][R2] ;  /* 0x01000000020a7b82 */ /* 0x0024620000000a00 */
[----:B------:R2:W-:Y:S04]  /*0210*/  STG.E desc[UR36][R6.64+0x14], R3 ;  /* 0x0000140306007986 */ /* 0x0005e8000c101924 */
[----:B------:R2:W-:Y:S04]  /*0220*/  STG.E desc[UR36][R6.64+0x18], R3 ;  /* 0x0000180306007986 */ /* 0x0005e8000c101924 */
[----:B0-----:R2:W-:Y:S04]  /*0230*/  STG.E desc[UR36][R6.64+0x4], R0 ;  /* 0x0000040006007986 */ /* 0x0015e8000c101924 */
[----:B---3--:R2:W-:Y:S04]  /*0240*/  STG.E desc[UR36][R8.64+0x14], R3 ;  /* 0x0000140308007986 */ /* 0x0085e8000c101924 */
[----:B------:R2:W-:Y:S04]  /*0250*/  STG.E desc[UR36][R8.64+0x8], RZ ;  /* 0x000008ff08007986 */ /* 0x0005e8000c101924 */
[----:B------:R2:W-:Y:S04]  /*0260*/  STG.E desc[UR36][R8.64+0xc], RZ ;  /* 0x00000cff08007986 */ /* 0x0005e8000c101924 */
[----:B------:R2:W-:Y:S04]  /*0270*/  STG.E desc[UR36][R8.64+0x10], RZ ;  /* 0x000010ff08007986 */ /* 0x0005e8000c101924 */
[----:B-----5:R2:W-:Y:S04]  /*0280*/  STG.E desc[UR36][R8.64], R25 ;  /* 0x0000001908007986 */ /* 0x0205e8000c101924 */
[----:B----4-:R2:W-:Y:S02]  /*0290*/  STG.E desc[UR36][R8.64+0x4], R27 ;  /* 0x0000041b08007986 */ /* 0x0105e4000c101924 */
[----:B--2---:R-:W-:-:S07]  /*02a0*/  LEPC R20, `(.L_x_0) ;  /* 0x000000001014794e */ /* 0x004fce0000000000 */
[----:B-1----:R-:W-:Y:S05]  /*02b0*/  CALL.ABS.NOINC R10 ;  /* 0x000000000a007343 */ /* 0x002fea0003c00000 */
.L_x_0:
[----:B------:R-:W0:Y:S01]  /*02c0*/  LDCU.64 UR4, c[0x4][0x48] ;  /* 0x01000900ff0477ac */ /* 0x000e220008000a00 */
[----:B------:R-:W1:Y:S01]  /*02d0*/  LDC.64 R6, c[0x0][0x390] ;  /* 0x0000e400ff067b82 */ /* 0x000e620000000a00 */
[----:B------:R-:W-:Y:S02]  /*02e0*/  HFMA2 R11, -RZ, RZ, 4.4765625, 0 ;  /* 0x447a0000ff0b7431 */ /* 0x000fe400000001ff */
[----:B------:R-:W-:Y:S01]  /*02f0*/  IMAD.MOV.U32 R14, RZ, RZ, 0x3f800000 ;  /* 0x3f800000ff0e7424 */ /* 0x000fe200078e00ff */
[----:B------:R-:W-:Y:S01]  /*0300*/  UMOV UR6, 0xcccccccd ;  /* 0xcccccccd00067882 */ /* 0x000fe20000000000 */
[----:B------:R-:W-:Y:S01]  /*0310*/  UMOV UR7, 0x3fdccccc ;  /* 0x3fdccccc00077882 */ /* 0x000fe20000000000 */
[----:B------:R-:W-:Y:S01]  /*0320*/  IMAD.MOV.U32 R15, RZ, RZ, RZ ;  /* 0x000000ffff0f7224 */ /* 0x000fe200078e00ff */
[----:B------:R-:W-:Y:S01]  /*0330*/  DMUL R8, R18, UR6 ;  /* 0x0000000612087c28 */ /* 0x000fe20008000000 */
[----:B------:R-:W-:Y:S01]  /*0340*/  IMAD.MOV.U32 R3, RZ, RZ, 0x42c80000 ;  /* 0x42c80000ff037424 */ /* 0x000fe200078e00ff */
[----:B------:R2:W3:Y:S01]  /*0350*/  LDC.64 R12, c[0x4][R2] ;  /* 0x01000000020c7b82 */ /* 0x0004e20000000a00 */
[----:B------:R-:W-:-:S03]  /*0360*/  IMAD.MOV.U32 R24, RZ, RZ, RZ ;  /* 0x000000ffff187224 */ /* 0x000fc600078e00ff */
[----:B------:R4:W5:Y:S01]  /*0370*/  F2F.F32.F64 R10, R8 ;  /* 0x00000008000a7310 */ /* 0x0009620000301000 */
[----:B0-----:R-:W-:-:S04]  /*0380*/  UIADD3 UR4, UP0, UPT, UR4, 0x10, URZ ;  /* 0x0000001004047890 */ /* 0x001fc8000ff1e0ff */
[----:B------:R-:W-:Y:S01]  /*0390*/  UIADD3.X UR5, UPT, UPT, URZ, UR5, URZ, UP0, !UPT ;  /* 0x00000005ff057290 */ /* 0x000fe200087fe4ff */
[----:B----4-:R-:W-:Y:S01]  /*03a0*/  MOV R8, R4 ;  /* 0x0000000400087202 */ /* 0x010fe20000000f00 */
[----:B------:R-:W-:Y:S02]  /*03b0*/  IMAD.MOV.U32 R9, RZ, RZ, R5 ;  /* 0x000000ffff097224 */ /* 0x000fe400078e0005 */
[----:B------:R-:W-:Y:S02]  /*03c0*/  HFMA2 R5, -RZ, RZ, 0, 0 ;  /* 0x00000000ff057431 */ /* 0x000fe400000001ff */
[----:B------:R-:W-:Y:S02]  /*03d0*/  IMAD.U32 R16, RZ, RZ, UR4 ;  /* 0x00000004ff107e24 */ /* 0x000fe4000f8e00ff */
[----:B------:R-:W-:Y:S01]  /*03e0*/  IMAD.U32 R17, RZ, RZ, UR5 ;  /* 0x00000005ff117e24 */ /* 0x000fe2000f8e00ff */
[----:B------:R2:W-:Y:S01]  /*03f0*/  ST.E.64 desc[UR36][R8.64+0x8], R14 ;  /* 0x0000080e08007985 */ /* 0x0005e2000c101b24 */
[----:B------:R-:W-:-:S03]  /*0400*/  IMAD.MOV.U32 R4, RZ, RZ, 0x28 ;  /* 0x00000028ff047424 */ /* 0x000fc600078e00ff */
[----:B------:R2:W-:Y:S04]  /*0410*/  ST.E desc[UR36][R8.64+0x20], R3 ;  /* 0x0000200308007985 */ /* 0x0005e8000c101924 */
[----:B------:R2:W-:Y:S04]  /*0420*/  ST.E.64 desc[UR36][R8.64+0x10], R24 ;  /* 0x0000101808007985 */ /* 0x0005e8000c101b24 */
[----:B-----5:R2:W-:Y:S04]  /*0430*/  ST.E.64 desc[UR36][R8.64+0x18], R10 ;  /* 0x0000180a08007985 */ /* 0x0205e8000c101b24 */
[----:B------:R2:W-:Y:S04]  /*0440*/  ST.E.64 desc[UR36][R8.64], R16 ;  /* 0x0000001008007985 */ /* 0x0005e8000c101b24 */
[----:B-1----:R2:W-:Y:S02]  /*0450*/  STG.E.64 desc[UR36][R6.64], R8 ;  /* 0x0000000806007986 */ /* 0x0025e4000c101b24 */
[----:B------:R-:W-:-:S07]  /*0460*/  LEPC R20, `(.L_x_1) ;  /* 0x000000001014794e */ /* 0x000fce0000000000 */
[----:B--23--:R-:W-:Y:S05]  /*0470*/  CALL.ABS.NOINC R12 ;  /* 0x000000000c007343 */ /* 0x00cfea0003c00000 */
.L_x_1:
[----:B------:R-:W-:Y:S01]  /*0480*/  UMOV UR4, 0x9999999a ;  /* 0x9999999a00047882 */ /* 0x000fe20000000000 */
[----:B------:R-:W-:Y:S01]  /*0490*/  UMOV UR5, 0x3fc99999 ;  /* 0x3fc9999900057882 */ /* 0x000fe20000000000 */
[----:B------:R-:W0:Y:S01]  /*04a0*/  LDC.64 R12, c[0x0][0x390] ;  /* 0x0000e400ff0c7b82 */ /* 0x000e220000000a00 */
[----:B------:R-:W-:Y:S01]  /*04b0*/  DMUL R8, R18, UR4 ;  /* 0x0000000412087c28 */ /* 0x000fe20008000000 */
[----:B------:R-:W-:Y:S01]  /*04c0*/  UMOV UR4, 0xcccccccd ;  /* 0xcccccccd00047882 */ /* 0x000fe20000000000 */
[----:B------:R-:W-:Y:S01]  /*04d0*/  UMOV UR5, 0x3fe4cccc ;  /* 0x3fe4cccc00057882 */ /* 0x000fe20000000000 */
[----:B------:R-:W-:Y:S01]  /*04e0*/  IMAD.MOV.U32 R0, RZ, RZ, 0x42480000 ;  /* 0x42480000ff007424 */ /* 0x000fe200078e00ff */
[----:B------:R-:W-:Y:S01]  /*04f0*/  DMUL R22, R22, UR4 ;  /* 0x0000000416167c28 */ /* 0x000fe20008000000 */
[----:B------:R-:W-:Y:S01]  /*0500*/  IMAD.MOV.U32 R7, RZ, RZ, 0x44160000 ;  /* 0x44160000ff077424 */ /* 0x000fe200078e00ff */
[----:B------:R1:W2:Y:S01]  /*0510*/  F2F.F32.F64 R6, R8 ;  /* 0x0000000800067310 */ /* 0x0002a20000301000 */
[----:B------:R-:W-:Y:S01]  /*0520*/  IMAD.MOV.U32 R10, RZ, RZ, 0x3f800000 ;  /* 0x3f800000ff0a7424 */ /* 0x000fe200078e00ff */
[----:B------:R3:W4:Y:S06]  /*0530*/  LDC.64 R14, c[0x4][R2] ;  /* 0x01000000020e7b82 */ /* 0x00072c0000000a00 */
[----:B------:R-:W5:Y:S01]  /*0540*/  F2F.F32.F64 R11, R22 ;  /* 0x00000016000b7310 */ /* 0x000f620000301000 */
[----:B-1----:R-:W-:Y:S01]  /*0550*/  MOV R8, R4 ;  /* 0x0000000400087202 */ /* 0x002fe20000000f00 */
[----:B------:R-:W-:-:S02]  /*0560*/  IMAD.MOV.U32 R9, RZ, RZ, R5 ;  /* 0x000000ffff097224 */ /* 0x000fc400078e0005 */
[----:B------:R-:W-:Y:S02]  /*0570*/  IMAD.MOV.U32 R4, RZ, RZ, 0x30 ;  /* 0x00000030ff047424 */ /* 0x000fe400078e00ff */
[----:B------:R-:W-:Y:S01]  /*0580*/  IMAD.MOV.U32 R5, RZ, RZ, RZ ;  /* 0x000000ffff057224 */ /* 0x000fe200078e00ff */
[----:B------:R3:W-:Y:S04]  /*0590*/  ST.E desc[UR36][R8.64+0x20], R0 ;  /* 0x0000200008007985 */ /* 0x0007e8000c101924 */
[----:B--2---:R3:W-:Y:S04]  /*05a0*/  ST.E.64 desc[UR36][R8.64+0x18], R6 ;  /* 0x0000180608007985 */ /* 0x0047e8000c101b24 */
[----:B-----5:R3:W-:Y:S04]  /*05b0*/  ST.E.64 desc[UR36][R8.64+0x10], R10 ;  /* 0x0000100a08007985 */ /* 0x0207e8000c101b24 */
[----:B------:R3:W-:Y:S04]  /*05c0*/  ST.E.64 desc[UR36][R8.64], R16 ;  /* 0x0000001008007985 */ /* 0x0007e8000c101b24 */
[----:B------:R3:W-:Y:S04]  /*05d0*/  ST.E.64 desc[UR36][R8.64+0x8], RZ ;  /* 0x000008ff08007985 */ /* 0x0007e8000c101b24 */
[----:B0-----:R3:W-:Y:S02]  /*05e0*/  STG.E.64 desc[UR36][R12.64+0x8], R8 ;  /* 0x000008080c007986 */ /* 0x0017e4000c101b24 */
[----:B------:R-:W-:-:S07]  /*05f0*/  LEPC R20, `(.L_x_2) ;  /* 0x000000001014794e */ /* 0x000fce0000000000 */
[----:B---34-:R-:W-:Y:S05]  /*0600*/  CALL.ABS.NOINC R14 ;  /* 0x000000000e007343 */ /* 0x018fea0003c00000 */
.L_x_2:
[----:B------:R-:W0:Y:S01]  /*0610*/  LDCU.64 UR4, c[0x4][0x50] ;  /* 0x01000a00ff0477ac */ /* 0x000e220008000a00 */
[----:B------:R-:W1:Y:S01]  /*0620*/  LDC.64 R12, c[0x0][0x390] ;  /* 0x0000e400ff0c7b82 */ /* 0x000e620000000a00 */
[----:B------:R-:W-:Y:S01]  /*0630*/  HFMA2 R14, -RZ, RZ, 0, 0 ;  /* 0x00000000ff0e7431 */ /* 0x000fe200000001ff */
[----:B------:R-:W-:Y:S01]  /*0640*/  MOV R8, R4 ;  /* 0x0000000400087202 */ /* 0x000fe20000000f00 */
[----:B------:R-:W-:Y:S02]  /*0650*/  IMAD.MOV.U32 R9, RZ, RZ, R5 ;  /* 0x000000ffff097224 */ /* 0x000fe400078e0005 */
[----:B------:R-:W-:Y:S02]  /*0660*/  IMAD.MOV.U32 R0, RZ, RZ, 0x44bb8000 ;  /* 0x44bb8000ff007424 */ /* 0x000fe400078e00ff */
[----:B------:R-:W-:Y:S01]  /*0670*/  IMAD.MOV.U32 R15, RZ, RZ, -0x40800000 ;  /* 0xbf800000ff0f7424 */ /* 0x000fe200078e00ff */
[----:B------:R2:W-:Y:S01]  /*0680*/  ST.E.64 desc[UR36][R8.64+0x10], RZ ;  /* 0x000010ff08007985 */ /* 0x0005e2000c101b24 */
[----:B------:R-:W-:Y:S01]  /*0690*/  IMAD.MOV.U32 R26, RZ, RZ, R25 ;  /* 0x000000ffff1a7224 */ /* 0x000fe200078e0019 */
[----:B------:R-:W3:Y:S01]  /*06a0*/  LDC.64 R2, c[0x4][R2] ;  /* 0x0100000002027b82 */ /* 0x000ee20000000a00 */
[----:B------:R-:W-:Y:S01]  /*06b0*/  IMAD.MOV.U32 R10, RZ, RZ, 0x3f800000 ;  /* 0x3f800000ff0a7424 */ /* 0x000fe200078e00ff */
[----:B------:R2:W-:Y:S01]  /*06c0*/  ST.E.64 desc[UR36][R8.64+0x18], R14 ;  /* 0x0000180e08007985 */ /* 0x0005e2000c101b24 */
[----:B------:R-:W-:-:S02]  /*06d0*/  IMAD.MOV.U32 R11, RZ, RZ, 0x3f800000 ;  /* 0x3f800000ff0b7424 */ /* 0x000fc400078e00ff */
[----:B------:R-:W-:Y:S01]  /*06e0*/  IMAD.MOV.U32 R4, RZ, RZ, 0x28 ;  /* 0x00000028ff047424 */ /* 0x000fe200078e00ff */
[----:B------:R2:W-:Y:S01]  /*06f0*/  ST.E.64 desc[UR36][R8.64+0x20], R26 ;  /* 0x0000201a08007985 */ /* 0x0005e2000c101b24 */
[----:B0-----:R-:W-:Y:S01]  /*0700*/  UIADD3 UR4, UP0, UPT, UR4, 0x10, URZ ;  /* 0x0000001004047890 */ /* 0x001fe2000ff1e0ff */
[----:B------:R-:W-:Y:S02]  /*0710*/  IMAD.MOV.U32 R5, RZ, RZ, RZ ;  /* 0x000000ffff057224 */ /* 0x000fe400078e00ff */
[----:B------:R2:W-:Y:S01]  /*0720*/  ST.E.64 desc[UR36][R8.64+0x8], R10 ;  /* 0x0000080a08007985 */ /* 0x0005e2000c101b24 */
[----:B------:R-:W-:Y:S02]  /*0730*/  UIADD3.X UR5, UPT, UPT, URZ, UR5, URZ, UP0, !UPT ;  /* 0x00000005ff057290 */ /* 0x000fe400087fe4ff */
[----:B------:R-:W-:Y:S01]  /*0740*/  MOV R6, UR4 ;  /* 0x0000000400067c02 */ /* 0x000fe20008000f00 */
[----:B------:R2:W-:Y:S03]  /*0750*/  ST.E desc[UR36][R8.64+0x28], R0 ;  /* 0x0000280008007985 */ /* 0x0005e6000c101924 */
[----:B------:R-:W-:-:S05]  /*0760*/  IMAD.U32 R7, RZ, RZ, UR5 ;  /* 0x00000005ff077e24 */ /* 0x000fca000f8e00ff */
[----:B------:R2:W-:Y:S04]  /*0770*/  ST.E.64 desc[UR36][R8.64], R6 ;  /* 0x0000000608007985 */ /* 0x0005e8000c101b24 */
[----:B-1----:R2:W-:Y:S02]  /*0780*/  STG.E.64 desc[UR36][R12.64+0x10], R8 ;  /* 0x000010080c007986 */ /* 0x0025e4000c101b24 */
[----:B------:R-:W-:-:S07]  /*0790*/  LEPC R20, `(.L_x_3) ;  /* 0x000000001014794e */ /* 0x000fce0000000000 */
[----:B--23--:R-:W-:Y:S05]  /*07a0*/  CALL.ABS.NOINC R2 ;  /* 0x0000000002007343 */ /* 0x00cfea0003c00000 */
.L_x_3:
[----:B------:R-:W-:Y:S01]  /*07b0*/  UMOV UR4, 0xa3d70a4 ;  /* 0x0a3d70a400047882 */ /* 0x000fe20000000000 */
[----:B------:R-:W-:Y:S01]  /*07c0*/  UMOV UR5, 0x3fe0a3d7 ;  /* 0x3fe0a3d700057882 */ /* 0x000fe20000000000 */
[----:B------:R-:W0:Y:S01]  /*07d0*/  LDC.64 R2, c[0x0][0x390] ;  /* 0x0000e400ff027b82 */ /* 0x000e220000000a00 */
[----:B------:R-:W-:Y:S01]  /*07e0*/  DMUL R18, R18, UR4 ;  /* 0x0000000412127c28 */ /* 0x000fe20008000000 */
[----:B------:R-:W-:Y:S01]  /*07f0*/  HFMA2 R7, -RZ, RZ, 4.18359375, 0 ;  /* 0x442f0000ff077431 */ /* 0x000fe200000001ff */
[----:B------:R-:W-:Y:S01]  /*0800*/  MOV R11, 0x3f800000 ;  /* 0x3f800000000b7802 */ /* 0x000fe20000000f00 */
[----:B------:R-:W-:Y:S01]  /*0810*/  IMAD.MOV.U32 R10, RZ, RZ, RZ ;  /* 0x000000ffff0a7224 */ /* 0x000fe200078e00ff */
[----:B------:R-:W-:Y:S01]  /*0820*/  ST.E.64 desc[UR36][R4.64], R16 ;  /* 0x0000001004007985 */ /* 0x000fe2000c101b24 */
[----:B------:R-:W-:Y:S01]  /*0830*/  IMAD.MOV.U32 R24, RZ, RZ, 0x3f800000 ;  /* 0x3f800000ff187424 */ /* 0x000fe200078e00ff */
[----:B------:R-:W1:Y:S01]  /*0840*/  F2F.F32.F64 R6, R18 ;  /* 0x0000001200067310 */ /* 0x000e620000301000 */
[----:B------:R-:W-:Y:S01]  /*0850*/  IMAD.MOV.U32 R9, RZ, RZ, 0x420c0000 ;  /* 0x420c0000ff097424 */ /* 0x000fe200078e00ff */
[----:B------:R-:W-:Y:S04]  /*0860*/  ST.E.64 desc[UR36][R4.64+0x8], R10 ;  /* 0x0000080a04007985 */ /* 0x000fe8000c101b24 */
[----:B------:R-:W-:Y:S04]  /*0870*/  ST.E.64 desc[UR36][R4.64+0x10], R24 ;  /* 0x0000101804007985 */ /* 0x000fe8000c101b24 */
[----:B------:R-:W-:Y:S04]  /*0880*/  ST.E desc[UR36][R4.64+0x20], R9 ;  /* 0x0000200904007985 */ /* 0x000fe8000c101924 */
[----:B-1----:R-:W-:Y:S04]  /*0890*/  ST.E.64 desc[UR36][R4.64+0x18], R6 ;  /* 0x0000180604007985 */ /* 0x002fe8000c101b24 */
[----:B0-----:R-:W-:Y:S01]  /*08a0*/  STG.E.64 desc[UR36][R2.64+0x18], R4 ;  /* 0x0000180402007986 */ /* 0x001fe2000c101b24 */
[----:B------:R-:W-:Y:S05]  /*08b0*/  EXIT ;  /* 0x000000000000794d */ /* 0x000fea0003800000 */
        .type           $_Z9initSceneiiP6CameraPP8GeometryP5Light$_ZNK5Plane10intersectsERK3Ray,@function
        .size           $_Z9initSceneiiP6CameraPP8GeometryP5Light$_ZNK5Plane10intersectsERK3Ray,($_Z9initSceneiiP6CameraPP8GeometryP5Light$_ZNK5Plane9getNormalERK4Vec3 - $_Z9initSceneiiP6CameraPP8GeometryP5Light$_ZNK5Plane10intersectsERK3Ray)
$_Z9initSceneiiP6CameraPP8GeometryP5Light$_ZNK5Plane10intersectsERK3Ray:
[----:B------:R-:W-:-:S05]  /*08c0*/  VIADD R1, R1, 0xffffffd8 ;  /* 0xffffffd801017836 */ /* 0x000fca0000000000 */
[----:B------:R-:W-:Y:S04]  /*08d0*/  STL [R1+0x20], R23 ;  /* 0x0000201701007387 */ /* 0x000fe80000100800 */
[----:B------:R-:W-:Y:S04]  /*08e0*/  STL [R1+0x1c], R22 ;  /* 0x00001c1601007387 */ /* 0x000fe80000100800 */
[----:B------:R-:W-:Y:S04]  /*08f0*/  STL [R1+0x18], R21 ;  /* 0x0000181501007387 */ /* 0x000fe80000100800 */
[----:B------:R-:W-:Y:S04]  /*0900*/  STL [R1+0x14], R20 ;  /* 0x0000141401007387 */ /* 0x000fe80000100800 */
[----:B------:R-:W-:Y:S04]  /*0910*/  STL [R1], R2 ;  /* 0x0000000201007387 */ /* 0x000fe80000100800 */
[----:B------:R0:W-:Y:S04]  /*0920*/  STL [R1+0x8], R17 ;  /* 0x0000081101007387 */ /* 0x0001e80000100800 */
[----:B------:R1:W-:Y:S04]  /*0930*/  STL [R1+0x4], R16 ;  /* 0x0000041001007387 */ /* 0x0003e80000100800 */
[----:B------:R2:W-:Y:S01]  /*0940*/  STL [R1+0x10], R19 ;  /* 0x0000101301007387 */ /* 0x0005e20000100800 */
[----:B0-----:R-:W0:Y:S05]  /*0950*/  BMOV.32.CLEAR R17, B7 ;  /* 0x0000000007117355 */ /* 0x001e2a0000100000 */
[----:B------:R3:W-:Y:S01]  /*0960*/  STL [R1+0xc], R18 ;  /* 0x00000c1201007387 */ /* 0x0007e20000100800 */
[----:B-1----:R-:W1:Y:S05]  /*0970*/  BMOV.32.CLEAR R16, B6 ;  /* 0x0000000006107355 */ /* 0x002e6a0000100000 */
[----:B--2---:R-:W-:Y:S01]  /*0980*/  IMAD.MOV.U32 R19, RZ, RZ, R7 ;  /* 0x000000ffff137224 */ /* 0x004fe200078e0007 */
[----:B------:R-:W-:Y:S01]  /*0990*/  MOV R7, R5 ;  /* 0x0000000500077202 */ /* 0x000fe20000000f00 */
[----:B---3--:R-:W-:-:S02]  /*09a0*/  IMAD.MOV.U32 R18, RZ, RZ, R6 ;  /* 0x000000ffff127224 */ /* 0x008fc400078e0006 */
[----:B------:R-:W-:Y:S01]  /*09b0*/  IMAD.MOV.U32 R6, RZ, RZ, R4 ;  /* 0x000000ffff067224 */ /* 0x000fe200078e0004 */
[----:B------:R-:W2:Y:S02]  /*09c0*/  LDC.64 R22, c[0x0][0x358] ;  /* 0x0000d600ff167b82 */ /* 0x000ea40000000a00 */
[C---:B--2---:R-:W-:Y:S02]  /*09d0*/  R2UR UR8, R22.reuse ;  /* 0x00000000160872ca */ /* 0x044fe400000e0000 */
[C---:B------:R-:W-:Y:S02]  /*09e0*/  R2UR UR9, R23.reuse ;  /* 0x00000000170972ca */ /* 0x040fe400000e0000 */
[C---:B------:R-:W-:Y:S02]  /*09f0*/  R2UR UR10, R22.reuse ;  /* 0x00000000160a72ca */ /* 0x040fe400000e0000 */
[----:B------:R-:W-:Y:S02]  /*0a00*/  R2UR UR11, R23 ;  /* 0x00000000170b72ca */ /* 0x000fe400000e0000 */
[----:B------:R-:W-:-:S02]  /*0a10*/  R2UR UR4, R22 ;  /* 0x00000000160472ca */ /* 0x000fc400000e0000 */
[C---:B------:R-:W-:Y:S02]  /*0a20*/  R2UR UR5, R23.reuse ;  /* 0x00000000170572ca */ /* 0x040fe400000e0000 */
[C---:B------:R-:W-:Y:S02]  /*0a30*/  R2UR UR6, R22.reuse ;  /* 0x00000000160672ca */ /* 0x040fe400000e0000 */
[C---:B------:R-:W-:Y:S01]  /*0a40*/  R2UR UR7, R23.reuse ;  /* 0x00000000170772ca */ /* 0x040fe200000e0000 */
[----:B------:R-:W2:Y:S01]  /*0a50*/  LD.E R5, desc[UR8][R18.64+0x10] ;  /* 0x0000100812057980 */ /* 0x000ea2000c101900 */
[C---:B------:R-:W-:Y:S02]  /*0a60*/  R2UR UR12, R22.reuse ;  /* 0x00000000160c72ca */ /* 0x040fe400000e0000 */
[----:B------:R-:W-:Y:S01]  /*0a70*/  R2UR UR13, R23 ;  /* 0x00000000170d72ca */ /* 0x000fe200000e0000 */
[----:B------:R-:W2:Y:S01]  /*0a80*/  LD.E R4, desc[UR10][R6.64+0x18] ;  /* 0x0000180a06047980 */ /* 0x000ea2000c101900 */
[----:B------:R-:W-:-:S02]  /*0a90*/  R2UR UR14, R22 ;  /* 0x00000000160e72ca */ /* 0x000fc400000e0000 */
[----:B------:R-:W-:Y:S01]  /*0aa0*/  R2UR UR15, R23 ;  /* 0x00000000170f72ca */ /* 0x000fe200000e0000 */
[----:B------:R-:W3:Y:S04]  /*0ab0*/  LD.E R2, desc[UR4][R18.64+0xc] ;  /* 0x00000c0412027980 */ /* 0x000ee8000c101900 */
[----:B------:R-:W3:Y:S04]  /*0ac0*/  LD.E R3, desc[UR6][R6.64+0x14] ;  /* 0x0000140606037980 */ /* 0x000ee8000c101900 */
[----:B------:R-:W4:Y:S04]  /*0ad0*/  LD.E R8, desc[UR12][R18.64+0x14] ;  /* 0x0000140c12087980 */ /* 0x000f28000c101900 */
[----:B------:R-:W4:Y:S01]  /*0ae0*/  LD.E R0, desc[UR14][R6.64+0x1c] ;  /* 0x00001c0e06007980 */ /* 0x000f22000c101900 */
[----:B------:R-:W-:Y:S01]  /*0af0*/  UMOV UR4, 0xeb1c432d ;  /* 0xeb1c432d00047882 */ /* 0x000fe20000000000 */
[----:B------:R-:W-:Y:S01]  /*0b00*/  UMOV UR5, 0x3f1a36e2 ;  /* 0x3f1a36e200057882 */ /* 0x000fe20000000000 */
[----:B------:R-:W-:Y:S01]  /*0b10*/  BSSY.RECONVERGENT B7, `(.L_x_4) ;  /* 0x000003d000077945 */ /* 0x000fe20003800200 */
[----:B--2---:R-:W-:-:S04]  /*0b20*/  FMUL R5, R5, R4 ;  /* 0x0000000405057220 */ /* 0x004fc80000400000 */
[----:B---3--:R-:W-:-:S04]  /*0b30*/  FFMA R5, R2, R3, R5 ;  /* 0x0000000302057223 */ /* 0x008fc80000000005 */
[----:B----4-:R-:W-:-:S04]  /*0b40*/  FFMA R5, R8, R0, R5 ;  /* 0x0000000008057223 */ /* 0x010fc80000000005 */
[----:B------:R-:W2:Y:S02]  /*0b50*/  F2F.F64.F32 R8, |R5| ;  /* 0x4000000500087310 */ /* 0x000ea40000201800 */
[----:B--2---:R-:W-:Y:S01]  /*0b60*/  DSETP.GEU.AND P0, PT, R8, UR4, PT ;  /* 0x0000000408007e2a */ /* 0x004fe2000bf0e000 */
[----:B------:R-:W-:-:S13]  /*0b70*/  PRMT R2, RZ, 0x7610, R2 ;  /* 0x00007610ff027816 */ /* 0x000fda0000000002 */
[----:B01----:R-:W-:Y:S05]  /*0b80*/  @!P0 BRA `(.L_x_5) ;  /* 0x0000000000d48947 */ /* 0x003fea0003800000 */
[C---:B------:R-:W-:Y:S02]  /*0b90*/  R2UR UR8, R22.reuse ;  /* 0x00000000160872ca */ /* 0x040fe400000e0000 */
[C---:B------:R-:W-:Y:S02]  /*0ba0*/  R2UR UR9, R23.reuse ;  /* 0x00000000170972ca */ /* 0x040fe400000e0000 */
[C---:B------:R-:W-:Y:S02]  /*0bb0*/  R2UR UR10, R22.reuse ;  /* 0x00000000160a72ca */ /* 0x040fe400000e0000 */
[C---:B------:R-:W-:Y:S02]  /*0bc0*/  R2UR UR11, R23.reuse ;  /* 0x00000000170b72ca */ /* 0x040fe400000e0000 */
[----:B------:R-:W-:Y:S02]  /*0bd0*/  R2UR UR4, R22 ;  /* 0x00000000160472ca */ /* 0x000fe400000e0000 */
[----:B------:R-:W-:-:S02]  /*0be0*/  R2UR UR5, R23 ;  /* 0x00000000170572ca */ /* 0x000fc400000e0000 */
[C---:B------:R-:W-:Y:S02]  /*0bf0*/  R2UR UR6, R22.reuse ;  /* 0x00000000160672ca */ /* 0x040fe400000e0000 */
[C---:B------:R-:W-:Y:S01]  /*0c00*/  R2UR UR7, R23.reuse ;  /* 0x00000000170772ca */ /* 0x040fe200000e0000 */
[----:B------:R-:W2:Y:S01]  /*0c10*/  LD.E R10, desc[UR8][R6.64+0x24] ;  /* 0x00002408060a7980 */ /* 0x000ea2000c101900 */
[C---:B------:R-:W-:Y:S02]  /*0c20*/  R2UR UR12, R22.reuse ;  /* 0x00000000160c72ca */ /* 0x040fe400000e0000 */
[C---:B------:R-:W-:Y:S01]  /*0c30*/  R2UR UR13, R23.reuse ;  /* 0x00000000170d72ca */ /* 0x040fe200000e0000 */
[----:B------:R-:W2:Y:S01]  /*0c40*/  LD.E R11, desc[UR10][R18.64+0x4] ;  /* 0x0000040a120b7980 */ /* 0x000ea2000c101900 */
[----:B------:R-:W-:Y:S02]  /*0c50*/  R2UR UR14, R22 ;  /* 0x00000000160e72ca */ /* 0x000fe400000e0000 */
[----:B------:R-:W-:Y:S01]  /*0c60*/  R2UR UR15, R23 ;  /* 0x00000000170f72ca */ /* 0x000fe200000e0000 */
[----:B------:R-:W3:Y:S04]  /*0c70*/  LD.E R8, desc[UR4][R6.64+0x20] ;  /* 0x0000200406087980 */ /* 0x000ee8000c101900 */
[----:B------:R-:W3:Y:S04]  /*0c80*/  LD.E R9, desc[UR6][R18.64] ;  /* 0x0000000612097980 */ /* 0x000ee8000c101900 */
[----:B------:R-:W4:Y:S04]  /*0c90*/  LD.E R12, desc[UR12][R6.64+0x28] ;  /* 0x0000280c060c7980 */ /* 0x000f28000c101900 */
[----:B------:R-:W4:Y:S01]  /*0ca0*/  LD.E R13, desc[UR14][R18.64+0x8] ;  /* 0x0000080e120d7980 */ /* 0x000f22000c101900 */
[----:B------:R-:W0:Y:S01]  /*0cb0*/  MUFU.RCP R14, R5 ;  /* 0x00000005000e7308 */ /* 0x000e220000001000 */
[----:B------:R-:W-:Y:S01]  /*0cc0*/  BSSY.RECONVERGENT B6, `(.L_x_6) ;  /* 0x0000012000067945 */ /* 0x000fe20003800200 */
[----:B--2---:R-:W-:-:S04]  /*0cd0*/  FADD R11, R10, -R11 ;  /* 0x8000000b0a0b7221 */ /* 0x004fc80000000000 */
[----:B------:R-:W-:Y:S01]  /*0ce0*/  FMUL R4, R4, R11 ;  /* 0x0000000b04047220 */ /* 0x000fe20000400000 */
[----:B---3--:R-:W-:-:S04]  /*0cf0*/  FADD R8, R8, -R9 ;  /* 0x8000000908087221 */ /* 0x008fc80000000000 */
[----:B------:R-:W-:Y:S01]  /*0d00*/  FFMA R3, R3, R8, R4 ;  /* 0x0000000803037223 */ /* 0x000fe20000000004 */
[----:B----4-:R-:W-:-:S04]  /*0d10*/  FADD R13, R12, -R13 ;  /* 0x8000000d0c0d7221 */ /* 0x010fc80000000000 */
[----:B------:R-:W-:Y:S01]  /*0d20*/  FFMA R0, R0, R13, R3 ;  /* 0x0000000d00007223 */ /* 0x000fe20000000003 */
[----:B0-----:R-:W-:-:S03]  /*0d30*/  FFMA R9, -R5, R14, 1 ;  /* 0x3f80000005097423 */ /* 0x001fc6000000010e */
[----:B------:R-:W0:Y:S01]  /*0d40*/  FCHK P0, R0, R5 ;  /* 0x0000000500007302 */ /* 0x000e220000000000 */
[----:B------:R-:W-:-:S04]  /*0d50*/  FFMA R9, R14, R9, R14 ;  /* 0x000000090e097223 */ /* 0x000fc8000000000e */
[----:B------:R-:W-:-:S04]  /*0d60*/  FFMA R4, R0, R9, RZ ;  /* 0x0000000900047223 */ /* 0x000fc800000000ff */
[----:B------:R-:W-:-:S04]  /*0d70*/  FFMA R3, -R5, R4, R0 ;  /* 0x0000000405037223 */ /* 0x000fc80000000100 */
[----:B------:R-:W-:Y:S01]  /*0d80*/  FFMA R4, R9, R3, R4 ;  /* 0x0000000309047223 */ /* 0x000fe20000000004 */
[----:B0-----:R-:W-:Y:S06]  /*0d90*/  @!P0 BRA `(.L_x_7) ;  /* 0x0000000000108947 */ /* 0x001fec0003800000 */
[----:B------:R-:W-:Y:S01]  /*0da0*/  IMAD.MOV.U32 R4, RZ, RZ, R0 ;  /* 0x000000ffff047224 */ /* 0x000fe200078e0000 */
[----:B------:R-:W-:Y:S01]  /*0db0*/  MOV R20, 0xde0 ;  /* 0x00000de000147802 */ /* 0x000fe20000000f00 */
[----:B------:R-:W-:-:S07]  /*0dc0*/  IMAD.MOV.U32 R21, RZ, RZ, 0x0 ;  /* 0x00000000ff157424 */ /* 0x000fce00078e00ff */
[----:B------:R-:W-:Y:S05]  /*0dd0*/  CALL.REL.NOINC `($__internal_1_$__cuda_sm3x_div_rn_noftz_f32_slowpath) ;  /* 0x0000001000c47944 */ /* 0x000fea0003c00000 */
.L_x_7:
[----:B------:R-:W-:Y:S05]  /*0de0*/  BSYNC.RECONVERGENT B6 ;  /* 0x0000000000067941 */ /* 0x000fea0003800200 */
.L_x_6:
[----:B------:R-:W-:Y:S02]  /*0df0*/  R2UR UR4, R22 ;  /* 0x00000000160472ca */ /* 0x000fe400000e0000 */
[----:B------:R-:W-:-:S13]  /*0e00*/  R2UR UR5, R23 ;  /* 0x00000000170572ca */ /* 0x000fda00000e0000 */
[----:B------:R-:W2:Y:S04]  /*0e10*/  LD.E R3, desc[UR4][R18.64+0x1c] ;  /* 0x00001c0412037980 */ /* 0x000ea8000c101900 */
[----:B------:R0:W-:Y:S01]  /*0e20*/  ST.E desc[UR4][R18.64+0x18], R4 ;  /* 0x0000180412007985 */ /* 0x0001e2000c101904 */
[----:B--2---:R-:W-:-:S13]  /*0e30*/  FSETP.GE.AND P0, PT, R4, R3, PT ;  /* 0x000000030400720b */ /* 0x004fda0003f06000 */
[----:B0-----:R-:W-:Y:S05]  /*0e40*/  @!P0 BRA `(.L_x_5) ;  /* 0x0000000000248947 */ /* 0x001fea0003800000 */
[----:B------:R-:W-:Y:S02]  /*0e50*/  R2UR UR4, R22 ;  /* 0x00000000160472ca */ /* 0x000fe400000e0000 */
[----:B------:R-:W-:-:S13]  /*0e60*/  R2UR UR5, R23 ;  /* 0x00000000170572ca */ /* 0x000fda00000e0000 */
[----:B------:R-:W2:Y:S01]  /*0e70*/  LD.E R3, desc[UR4][R18.64+0x20] ;  /* 0x0000200412037980 */ /* 0x000ea2000c101900 */
[----:B------:R-:W-:Y:S02]  /*0e80*/  MOV R0, 0x1 ;  /* 0x0000000100007802 */ /* 0x000fe40000000f00 */
[----:B--2---:R-:W-:-:S13]  /*0e90*/  FSETP.GTU.AND P0, PT, R4, R3, PT ;  /* 0x000000030400720b */ /* 0x004fda0003f0c000 */
[----:B------:R-:W-:Y:S02]  /*0ea0*/  @!P0 R2UR UR4, R22 ;  /* 0x00000000160482ca */ /* 0x000fe400000e0000 */
[----:B------:R-:W-:Y:S02]  /*0eb0*/  @!P0 R2UR UR5, R23 ;  /* 0x00000000170582ca */ /* 0x000fe400000e0000 */
[----:B------:R-:W-:-:S11]  /*0ec0*/  @!P0 PRMT R2, R0, 0x7610, R2 ;  /* 0x0000761000028816 */ /* 0x000fd60000000002 */
[----:B------:R0:W-:Y:S02]  /*0ed0*/  @!P0 ST.E desc[UR4][R18.64+0x20], R4 ;  /* 0x0000200412008985 */ /* 0x0001e4000c101904 */
.L_x_5:
[----:B------:R-:W-:Y:S05]  /*0ee0*/  BSYNC.RECONVERGENT B7 ;  /* 0x0000000000077941 */ /* 0x000fea0003800200 */
.L_x_4:
[----:B------:R-:W2:Y:S01]  /*0ef0*/  LDL R20, [R1+0x14] ;  /* 0x0000140001147983 */ /* 0x000ea20000100800 */
[----:B------:R1:W-:Y:S05]  /*0f00*/  BMOV.32 B6, R16 ;  /* 0x0000001006007356 */ /* 0x0003ea0000000000 */
[----:B------:R-:W2:Y:S01]  /*0f10*/  LDL R21, [R1+0x18] ;  /* 0x0000180001157983 */ /* 0x000ea20000100800 */
[----:B------:R3:W-:Y:S05]  /*0f20*/  BMOV.32 B7, R17 ;  /* 0x0000001107007356 */ /* 0x0007ea0000000000 */
[----:B0-----:R-:W-:Y:S01]  /*0f30*/  LOP3.LUT R4, R2, 0xffff, RZ, 0xc0, !PT ;  /* 0x0000ffff02047812 */ /* 0x001fe200078ec0ff */
[----:B-1----:R-:W2:Y:S04]  /*0f40*/  LDL R16, [R1+0x4] ;  /* 0x0000040001107983 */ /* 0x002ea80000100800 */
[----:B------:R-:W2:Y:S04]  /*0f50*/  LDL R2, [R1] ;  /* 0x0000000001027983 */ /* 0x000ea80000100800 */
[----:B---3--:R-:W2:Y:S04]  /*0f60*/  LDL R17, [R1+0x8] ;  /* 0x0000080001117983 */ /* 0x008ea80000100800 */
[----:B------:R-:W2:Y:S04]  /*0f70*/  LDL R18, [R1+0xc] ;  /* 0x00000c0001127983 */ /* 0x000ea80000100800 */
[----:B------:R-:W2:Y:S04]  /*0f80*/  LDL R19, [R1+0x10] ;  /* 0x0000100001137983 */ /* 0x000ea80000100800 */
[----:B------:R-:W2:Y:S04]  /*0f90*/  LDL R22, [R1+0x1c] ;  /* 0x00001c0001167983 */ /* 0x000ea80000100800 */
[----:B------:R0:W2:Y:S02]  /*0fa0*/  LDL R23, [R1+0x20] ;  /* 0x0000200001177983 */ /* 0x0000a40000100800 */
[----:B0-----:R-:W-:Y:S01]  /*0fb0*/  VIADD R1, R1, 0x28 ;  /* 0x0000002801017836 */ /* 0x001fe20000000000 */
[----:B--2---:R-:W-:Y:S06]  /*0fc0*/  RET.REL.NODEC R20 `(_Z9initSceneiiP6CameraPP8GeometryP5Light) ;  /* 0xfffffff0140c7950 */ /* 0x004fec0003c3ffff */
        .type           $_Z9initSceneiiP6CameraPP8GeometryP5Light$_ZNK5Plane9getNormalERK4Vec3,@function
        .size           $_Z9initSceneiiP6CameraPP8GeometryP5Light$_ZNK5Plane9getNormalERK4Vec3,($_Z9initSceneiiP6CameraPP8GeometryP5Light$_ZNK6Sphere10intersectsERK3Ray - $_Z9initSceneiiP6CameraPP8GeometryP5Light$_ZNK5Plane9getNormalERK4Vec3)
$_Z9initSceneiiP6CameraPP8GeometryP5Light$_ZNK5Plane9getNormalERK4Vec3:
[----:B------:R-:W-:Y:S01]  /*0fd0*/  VIADD R1, R1, 0xfffffff8 ;  /* 0xfffffff801017836 */ /* 0x000fe20000000000 */
[----:B------:R-:W-:-:S04]  /*0fe0*/  MOV R3, R5 ;  /* 0x0000000500037202 */ /* 0x000fc80000000f00 */
[----:B------:R0:W-:Y:S02]  /*0ff0*/  STL [R1], R2 ;  /* 0x0000000201007387 */ /* 0x0001e40000100800 */
[----:B0-----:R-:W-:Y:S01]  /*1000*/  IMAD.MOV.U32 R2, RZ, RZ, R4 ;  /* 0x000000ffff027224 */ /* 0x001fe200078e0004 */
[----:B------:R-:W0:Y:S04]  /*1010*/  LDCU.64 UR4, c[0x0][0x358] ;  /* 0x00006b00ff0477ac */ /* 0x000e280008000a00 */
[----:B0-----:R-:W2:Y:S04]  /*1020*/  LD.E R4, desc[UR4][R2.64+0x14] ;  /* 0x0000140402047980 */ /* 0x001ea8000c101900 */
[----:B------:R-:W2:Y:S04]  /*1030*/  LD.E R5, desc[UR4][R2.64+0x18] ;  /* 0x0000180402057980 */ /* 0x000ea8000c101900 */
[----:B------:R-:W2:Y:S04]  /*1040*/  LD.E R6, desc[UR4][R2.64+0x1c] ;  /* 0x00001c0402067980 */ /* 0x000ea8000c101900 */
[----:B------:R0:W2:Y:S02]  /*1050*/  LDL R2, [R1] ;  /* 0x0000000001027983 */ /* 0x0000a40000100800 */
[----:B0-----:R-:W-:Y:S01]  /*1060*/  VIADD R1, R1, 0x8 ;  /* 0x0000000801017836 */ /* 0x001fe20000000000 */
[----:B--2---:R-:W-:Y:S06]  /*1070*/  RET.REL.NODEC R20 `(_Z9initSceneiiP6CameraPP8GeometryP5Light) ;  /* 0xffffffec14e07950 */ /* 0x004fec0003c3ffff */
        .type           $_Z9initSceneiiP6CameraPP8GeometryP5Light$_ZNK6Sphere10intersectsERK3Ray,@function
        .size           $_Z9initSceneiiP6CameraPP8GeometryP5Light$_ZNK6Sphere10intersectsERK3Ray,($_Z9initSceneiiP6CameraPP8GeometryP5Light$_ZNK6Sphere9getNormalERK4Vec3 - $_Z9initSceneiiP6CameraPP8GeometryP5Light$_ZNK6Sphere10intersectsERK3Ray)
$_Z9initSceneiiP6CameraPP8GeometryP5Light$_ZNK6Sphere10intersectsERK3Ray:
[----:B------:R-:W-:-:S05]  /*1080*/  IADD3 R1, PT, PT, R1, -0x38, RZ ;  /* 0xffffffc801017810 */ /* 0x000fca0007ffe0ff */
[----:B------:R-:W-:Y:S04]  /*1090*/  STL [R1+0x30], R27 ;  /* 0x0000301b01007387 */ /* 0x000fe80000100800 */
[----:B------:R-:W-:Y:S04]  /*10a0*/  STL [R1+0x2c], R26 ;  /* 0x00002c1a01007387 */ /* 0x000fe80000100800 */
[----:B------:R-:W-:Y:S04]  /*10b0*/  STL [R1+0x18], R21 ;  /* 0x0000181501007387 */ /* 0x000fe80000100800 */
[----:B------:R-:W-:Y:S04]  /*10c0*/  STL [R1+0x14], R20 ;  /* 0x0000141401007387 */ /* 0x000fe80000100800 */
        /* <DEDUP_REMOVED lines=9> */
[----:B-1----:R-:W1:Y:S05]  /*1160*/  BMOV.32.CLEAR R22, B6 ;  /* 0x0000000006167355 */ /* 0x002e6a0000100000 */
[----:B------:R3:W-:Y:S01]  /*1170*/  STL [R1+0x24], R24 ;  /* 0x0000241801007387 */ /* 0x0007e20000100800 */
[----:B--2---:R-:W-:-:S02]  /*1180*/  IMAD.MOV.U32 R25, RZ, RZ, R7 ;  /* 0x000000ffff197224 */ /* 0x004fc400078e0007 */
[----:B---3--:R-:W-:Y:S01]  /*1190*/  IMAD.MOV.U32 R24, RZ, RZ, R6 ;  /* 0x000000ffff187224 */ /* 0x008fe200078e0006 */
        /* <DEDUP_REMOVED lines=14> */
[C---:B------:R-:W-:Y:S01]  /*1280*/  R2UR UR13, R27.reuse ;  /* 0x000000001b0d72ca */ /* 0x040fe200000e0000 */
[----:B------:R-:W3:Y:S01]  /*1290*/  LD.E R2, desc[UR22][R24.64] ;  /* 0x0000001618027980 */ /* 0x000ee2000c101900 */
[C---:B------:R-:W-:Y:S02]  /*12a0*/  R2UR UR14, R26.reuse ;  /* 0x000000001a0e72ca */ /* 0x040fe400000e0000 */
[C---:B------:R-:W-:Y:S01]  /*12b0*/  R2UR UR15, R27.reuse ;  /* 0x000000001b0f72ca */ /* 0x040fe200000e0000 */
[----:B------:R-:W3:Y:S01]  /*12c0*/  LD.E R7, desc[UR8][R4.64+0x14] ;  /* 0x0000140804077980 */ /* 0x000ee2000c101900 */
[C---:B------:R-:W-:Y:S02]  /*12d0*/  R2UR UR16, R26.reuse ;  /* 0x000000001a1072ca */ /* 0x040fe400000e0000 */
[----:B------:R-:W-:Y:S01]  /*12e0*/  R2UR UR17, R27 ;  /* 0x000000001b1172ca */ /* 0x000fe200000e0000 */
[----:B------:R-:W4:Y:S01]  /*12f0*/  LD.E R15, desc[UR10][R24.64+0x10] ;  /* 0x0000100a180f7980 */ /* 0x000f22000c101900 */
[----:B------:R-:W-:-:S02]  /*1300*/  R2UR UR18, R26 ;  /* 0x000000001a1272ca */ /* 0x000fc400000e0000 */
[C---:B------:R-:W-:Y:S01]  /*1310*/  R2UR UR19, R27.reuse ;  /* 0x000000001b1372ca */ /* 0x040fe200000e0000 */
[----:B------:R-:W5:Y:S01]  /*1320*/  LD.E R8, desc[UR12][R24.64+0x8] ;  /* 0x0000080c18087980 */ /* 0x000f62000c101900 */
[----:B------:R-:W-:Y:S02]  /*1330*/  R2UR UR20, R26 ;  /* 0x000000001a1472ca */ /* 0x000fe400000e0000 */
[----:B------:R-:W-:Y:S01]  /*1340*/  R2UR UR21, R27 ;  /* 0x000000001b1572ca */ /* 0x000fe200000e0000 */
[----:B------:R-:W5:Y:S04]  /*1350*/  LD.E R11, desc[UR14][R4.64+0x1c] ;  /* 0x00001c0e040b7980 */ /* 0x000f68000c101900 */
[----:B------:R-:W5:Y:S04]  /*1360*/  LD.E R13, desc[UR16][R24.64+0xc] ;  /* 0x00000c10180d7980 */ /* 0x000f68000c101900 */
[----:B------:R-:W5:Y:S04]  /*1370*/  LD.E R0, desc[UR18][R24.64+0x14] ;  /* 0x0000141218007980 */ /* 0x000f68000c101900 */
[----:B------:R0:W5:Y:S01]  /*1380*/  LD.E R3, desc[UR20][R4.64+0x20] ;  /* 0x0000201404037980 */ /* 0x000162000c101900 */
[----:B------:R-:W-:Y:S01]  /*1390*/  BSSY.RECONVERGENT B7, `(.L_x_8) ;  /* 0x0000056000077945 */ /* 0x000fe20003800200 */
[----:B------:R-:W-:Y:S01]  /*13a0*/  PRMT R18, RZ, 0x7610, R18 ;  /* 0x00007610ff127816 */ /* 0x000fe20000000012 */
[----:B--2---:R-:W-:-:S04]  /*13b0*/  FADD R6, R6, -R9 ;  /* 0x8000000906067221 */ /* 0x004fc80000000000 */
[----:B------:R-:W-:Y:S01]  /*13c0*/  FMUL R9, R6, R6 ;  /* 0x0000000606097220 */ /* 0x000fe20000400000 */
[----:B---3--:R-:W-:Y:S01]  /*13d0*/  FADD R2, R2, -R7 ;  /* 0x8000000702027221 */ /* 0x008fe20000000000 */
[-C--:B----4-:R-:W-:Y:S01]  /*13e0*/  FMUL R10, R15, R15.reuse ;  /* 0x0000000f0f0a7220 */ /* 0x090fe20000400000 */
[----:B------:R-:W-:Y:S01]  /*13f0*/  FMUL R6, R6, R15 ;  /* 0x0000000f06067220 */ /* 0x000fe20000400000 */
[----:B-----5:R-:W-:Y:S01]  /*1400*/  FADD R11, R8, -R11 ;  /* 0x8000000b080b7221 */ /* 0x020fe20000000000 */
[C---:B------:R-:W-:Y:S01]  /*1410*/  FFMA R8, R2.reuse, R2, R9 ;  /* 0x0000000202087223 */ /* 0x040fe20000000009 */
[-C--:B------:R-:W-:Y:S01]  /*1420*/  FFMA R7, R13, R13.reuse, R10 ;  /* 0x0000000d0d077223 */ /* 0x080fe2000000000a */
[----:B------:R-:W-:Y:S02]  /*1430*/  FFMA R6, R2, R13, R6 ;  /* 0x0000000d02067223 */ /* 0x000fe40000000006 */
[C---:B------:R-:W-:Y:S01]  /*1440*/  FFMA R8, R11.reuse, R11, R8 ;  /* 0x0000000b0b087223 */ /* 0x040fe20000000008 */
[-C--:B------:R-:W-:Y:S01]  /*1450*/  FFMA R2, R0, R0.reuse, R7 ;  /* 0x0000000000027223 */ /* 0x080fe20000000007 */
[----:B------:R-:W-:-:S03]  /*1460*/  FFMA R6, R11, R0, R6 ;  /* 0x000000000b067223 */ /* 0x000fc60000000006 */
[----:B0-----:R-:W-:Y:S01]  /*1470*/  FMUL R5, R2, -4 ;  /* 0xc080000002057820 */ /* 0x001fe20000400000 */
[----:B------:R-:W-:Y:S01]  /*1480*/  FFMA R8, -R3, R3, R8 ;  /* 0x0000000303087223 */ /* 0x000fe20000000108 */
[----:B------:R-:W-:-:S03]  /*1490*/  FADD R16, R6, R6 ;  /* 0x0000000606107221 */ /* 0x000fc60000000000 */
[----:B------:R-:W-:-:S04]  /*14a0*/  FMUL R5, R8, R5 ;  /* 0x0000000508057220 */ /* 0x000fc80000400000 */
[----:B------:R-:W-:-:S05]  /*14b0*/  FFMA R4, R16, R16, R5 ;  /* 0x0000001010047223 */ /* 0x000fca0000000005 */
[----:B------:R-:W-:-:S13]  /*14c0*/  FSETP.GEU.AND P0, PT, R4, 9.9999997473787516356e-05, PT ;  /* 0x38d1b7170400780b */ /* 0x000fda0003f0e000 */
[----:B-1----:R-:W-:Y:S05]  /*14d0*/  @!P0 BRA `(.L_x_9) ;  /* 0x0000000400048947 */ /* 0x002fea0003800000 */
[----:B------:R-:W-:Y:S01]  /*14e0*/  IADD3 R0, PT, PT, R4, -0xd000000, RZ ;  /* 0xf300000004007810 */ /* 0x000fe20007ffe0ff */
[----:B------:R0:W1:Y:S01]  /*14f0*/  MUFU.RSQ R3, R4 ;  /* 0x0000000400037308 */ /* 0x0000620000001400 */
[----:B------:R-:W-:Y:S02]  /*1500*/  BSSY.RECONVERGENT B6, `(.L_x_10) ;  /* 0x000000c000067945 */ /* 0x000fe40003800200 */
[----:B------:R-:W-:-:S13]  /*1510*/  ISETP.GT.U32.AND P0, PT, R0, 0x727fffff, PT ;  /* 0x727fffff0000780c */ /* 0x000fda0003f04070 */
[----:B0-----:R-:W-:Y:S05]  /*1520*/  @!P0 BRA `(.L_x_11) ;  /* 0x0000000000148947 */ /* 0x001fea0003800000 */
[----:B------:R-:W-:Y:S01]  /*1530*/  MOV R20, 0x1560 ;  /* 0x0000156000147802 */ /* 0x000fe20000000f00 */
[----:B------:R-:W-:-:S07]  /*1540*/  IMAD.MOV.U32 R21, RZ, RZ, 0x0 ;  /* 0x00000000ff157424 */ /* 0x000fce00078e00ff */
[----:B-1----:R-:W-:Y:S05]  /*1550*/  CALL.REL.NOINC `($__internal_0_$__cuda_sm20_sqrt_rn_f32_slowpath) ;  /* 0x0000000800787944 */ /* 0x002fea0003c00000 */
[----:B------:R-:W-:Y:S01]  /*1560*/  IMAD.MOV.U32 R19, RZ, RZ, R4 ;  /* 0x000000ffff137224 */ /* 0x000fe200078e0004 */
[----:B------:R-:W-:Y:S06]  /*1570*/  BRA `(.L_x_12) ;  /* 0x0000000000107947 */ /* 0x000fec0003800000 */
.L_x_11:
[----:B-1----:R-:W-:Y:S01]  /*1580*/  FMUL.FTZ R19, R4, R3 ;  /* 0x0000000304137220 */ /* 0x002fe20000410000 */
[----:B------:R-:W-:-:S03]  /*1590*/  FMUL.FTZ R0, R3, 0.5 ;  /* 0x3f00000003007820 */ /* 0x000fc60000410000 */
[----:B------:R-:W-:-:S04]  /*15a0*/  FFMA R4, -R19, R19, R4 ;  /* 0x0000001313047223 */ /* 0x000fc80000000104 */
[----:B------:R-:W-:-:S07]  /*15b0*/  FFMA R19, R4, R0, R19 ;  /* 0x0000000004137223 */ /* 0x000fce0000000013 */
.L_x_12:
[----:B------:R-:W-:Y:S05]  /*15c0*/  BSYNC.RECONVERGENT B6 ;  /* 0x0000000000067941 */ /* 0x000fea0003800200 */
.L_x_10:
[----:B------:R-:W-:Y:S01]  /*15d0*/  FADD R2, R2, R2 ;  /* 0x0000000202027221 */ /* 0x000fe20000000000 */
[----:B------:R-:W-:Y:S01]  /*15e0*/  FADD R4, -R16, R19 ;  /* 0x0000001310047221 */ /* 0x000fe20000000100 */
[----:B------:R-:W-:Y:S02]  /*15f0*/  BSSY.RECONVERGENT B6, `(.L_x_13) ;  /* 0x000000e000067945 */ /* 0x000fe40003800200 */
[----:B------:R-:W0:Y:S08]  /*1600*/  MUFU.RCP R3, R2 ;  /* 0x0000000200037308 */ /* 0x000e300000001000 */
[----:B------:R-:W1:Y:S01]  /*1610*/  FCHK P0, R4, R2 ;  /* 0x0000000204007302 */ /* 0x000e620000000000 */
[----:B0-----:R-:W-:-:S04]  /*1620*/  FFMA R0, -R2, R3, 1 ;  /* 0x3f80000002007423 */ /* 0x001fc80000000103 */
[----:B------:R-:W-:-:S04]  /*1630*/  FFMA R3, R3, R0, R3 ;  /* 0x0000000003037223 */ /* 0x000fc80000000003 */
[----:B------:R-:W-:-:S04]  /*1640*/  FFMA R0, R4, R3, RZ ;  /* 0x0000000304007223 */ /* 0x000fc800000000ff */
[----:B------:R-:W-:-:S04]  /*1650*/  FFMA R17, -R2, R0, R4 ;  /* 0x0000000002117223 */ /* 0x000fc80000000104 */
[----:B------:R-:W-:Y:S01]  /*1660*/  FFMA R17, R3, R17, R0 ;  /* 0x0000001103117223 */ /* 0x000fe20000000000 */
[----:B-1----:R-:W-:Y:S06]  /*1670*/  @!P0 BRA `(.L_x_14) ;  /* 0x0000000000148947 */ /* 0x002fec0003800000 */
[----:B------:R-:W-:Y:S01]  /*1680*/  MOV R5, R2 ;  /* 0x0000000200057202 */ /* 0x000fe20000000f00 */
[----:B------:R-:W-:Y:S01]  /*1690*/  IMAD.MOV.U32 R21, RZ, RZ, 0x0 ;  /* 0x00000000ff157424 */ /* 0x000fe200078e00ff */
[----:B------:R-:W-:-:S07]  /*16a0*/  MOV R20, 0x16c0 ;  /* 0x000016c000147802 */ /* 0x000fce0000000f00 */
[----:B------:R-:W-:Y:S05]  /*16b0*/  CALL.REL.NOINC `($__internal_1_$__cuda_sm3x_div_rn_noftz_f32_slowpath) ;  /* 0x00000008008c7944 */ /* 0x000fea0003c00000 */
[----:B------:R-:W-:-:S07]  /*16c0*/  IMAD.MOV.U32 R17, RZ, RZ, R4 ;  /* 0x000000ffff117224 */ /* 0x000fce00078e0004 */
.L_x_14:
[----:B------:R-:W-:Y:S05]  /*16d0*/  BSYNC.RECONVERGENT B6 ;  /* 0x0000000000067941 */ /* 0x000fea0003800200 */
.L_x_13:
[----:B------:R-:W0:Y:S01]  /*16e0*/  MUFU.RCP R3, R2 ;  /* 0x0000000200037308 */ /* 0x000e220000001000 */
[----:B------:R-:W-:Y:S01]  /*16f0*/  FADD R19, -R16, -R19 ;  /* 0x8000001310137221 */ /* 0x000fe20000000100 */
[----:B------:R-:W-:Y:S06]  /*1700*/  BSSY.RECONVERGENT B6, `(.L_x_15) ;  /* 0x000000d000067945 */ /* 0x000fec0003800200 */
        /* <DEDUP_REMOVED lines=8> */
[----:B------:R-:W-:Y:S01]  /*1790*/  IMAD.MOV.U32 R5, RZ, RZ, R2 ;  /* 0x000000ffff057224 */ /* 0x000fe200078e0002 */
[----:B------:R-:W-:Y:S01]  /*17a0*/  MOV R20, 0x17d0 ;  /* 0x000017d000147802 */ /* 0x000fe20000000f00 */
[----:B------:R-:W-:-:S07]  /*17b0*/  IMAD.MOV.U32 R21, RZ, RZ, 0x0 ;  /* 0x00000000ff157424 */ /* 0x000fce00078e00ff */
[----:B------:R-:W-:Y:S05]  /*17c0*/  CALL.REL.NOINC `($__internal_1_$__cuda_sm3x_div_rn_noftz_f32_slowpath) ;  /* 0x0000000800487944 */ /* 0x000fea0003c00000 */
.L_x_16:
[----:B------:R-:W-:Y:S05]  /*17d0*/  BSYNC.RECONVERGENT B6 ;  /* 0x0000000000067941 */ /* 0x000fea0003800200 */
.L_x_15:
[----:B------:R-:W-:Y:S02]  /*17e0*/  R2UR UR4, R26 ;  /* 0x000000001a0472ca */ /* 0x000fe400000e0000 */
[----:B------:R-:W-:-:S13]  /*17f0*/  R2UR UR5, R27 ;  /* 0x000000001b0572ca */ /* 0x000fda00000e0000 */
[----:B------:R-:W2:Y:S01]  /*1800*/  LD.E R0, desc[UR4][R24.64+0x1c] ;  /* 0x00001c0418007980 */ /* 0x000ea2000c101900 */
[----:B------:R-:W-:-:S04]  /*1810*/  FSETP.GEU.AND P0, PT, R17, R4, PT ;  /* 0x000000041100720b */ /* 0x000fc80003f0e000 */
[----:B------:R-:W-:-:S05]  /*1820*/  FSEL R17, R17, R4, !P0 ;  /* 0x0000000411117208 */ /* 0x000fca0004000000 */
[----:B------:R0:W-:Y:S01]  /*1830*/  ST.E desc[UR4][R24.64+0x18], R17 ;  /* 0x0000181118007985 */ /* 0x0001e2000c101904 */
[----:B--2---:R-:W-:-:S13]  /*1840*/  FSETP.GE.AND P0, PT, R17, R0, PT ;  /* 0x000000001100720b */ /* 0x004fda0003f06000 */
[----:B0-----:R-:W-:Y:S05]  /*1850*/  @!P0 BRA `(.L_x_9) ;  /* 0x0000000000248947 */ /* 0x001fea0003800000 */
[----:B------:R-:W-:Y:S02]  /*1860*/  R2UR UR4, R26 ;  /* 0x000000001a0472ca */ /* 0x000fe400000e0000 */
[----:B------:R-:W-:-:S13]  /*1870*/  R2UR UR5, R27 ;  /* 0x000000001b0572ca */ /* 0x000fda00000e0000 */
[----:B------:R-:W2:Y:S02]  /*1880*/  LD.E R0, desc[UR4][R24.64+0x20] ;  /* 0x0000200418007980 */ /* 0x000ea4000c101900 */
[----:B--2---:R-:W-:Y:S01]  /*1890*/  FSETP.GTU.AND P0, PT, R17, R0, PT ;  /* 0x000000001100720b */ /* 0x004fe20003f0c000 */
[----:B------:R-:W-:-:S12]  /*18a0*/  HFMA2 R0, -RZ, RZ, 0, 5.9604644775390625e-08 ;  /* 0x00000001ff007431 */ /* 0x000fd800000001ff */
[----:B------:R-:W-:Y:S02]  /*18b0*/  @!P0 R2UR UR4, R26 ;  /* 0x000000001a0482ca */ /* 0x000fe400000e0000 */
[----:B------:R-:W-:Y:S02]  /*18c0*/  @!P0 R2UR UR5, R27 ;  /* 0x000000001b0582ca */ /* 0x000fe400000e0000 */
[----:B------:R-:W-:-:S11]  /*18d0*/  @!P0 PRMT R18, R0, 0x7610, R18 ;  /* 0x0000761000128816 */ /* 0x000fd60000000012 */
[----:B------:R0:W-:Y:S02]  /*18e0*/  @!P0 ST.E desc[UR4][R24.64+0x20], R17 ;  /* 0x0000201118008985 */ /* 0x0001e4000c101904 */
.L_x_9:
[----:B------:R-:W-:Y:S05]  /*18f0*/  BSYNC.RECONVERGENT B7 ;  /* 0x0000000000077941 */ /* 0x000fea0003800200 */
.L_x_8:
[----:B------:R-:W2:Y:S01]  /*1900*/  LDL R20, [R1+0x14] ;  /* 0x0000140001147983 */ /* 0x000ea20000100800 */
[----:B------:R1:W-:Y:S05]  /*1910*/  BMOV.32 B6, R22 ;  /* 0x0000001606007356 */ /* 0x0003ea0000000000 */
[----:B------:R-:W2:Y:S01]  /*1920*/  LDL R21, [R1+0x18] ;  /* 0x0000180001157983 */ /* 0x000ea20000100800 */
[----:B------:R3:W-:Y:S05]  /*1930*/  BMOV.32 B7, R23 ;  /* 0x0000001707007356 */ /* 0x0007ea0000000000 */
[----:B------:R-:W-:Y:S01]  /*1940*/  LOP3.LUT R4, R18, 0xffff, RZ, 0xc0, !PT ;  /* 0x0000ffff12047812 */ /* 0x000fe200078ec0ff */
[----:B------:R-:W2:Y:S04]  /*1950*/  LDL R2, [R1] ;  /* 0x0000000001027983 */ /* 0x000ea80000100800 */
[----:B------:R-:W2:Y:S04]  /*1960*/  LDL R16, [R1+0x4] ;  /* 0x0000040001107983 */ /* 0x000ea80000100800 */
[----:B0-----:R-:W2:Y:S04]  /*1970*/  LDL R17, [R1+0x8] ;  /* 0x0000080001117983 */ /* 0x001ea80000100800 */
[----:B------:R-:W2:Y:S04]  /*1980*/  LDL R18, [R1+0xc] ;  /* 0x00000c0001127983 */ /* 0x000ea80000100800 */
[----:B------:R-:W2:Y:S04]  /*1990*/  LDL R19, [R1+0x10] ;  /* 0x0000100001137983 */ /* 0x000ea80000100800 */
[----:B-1----:R-:W2:Y:S04]  /*19a0*/  LDL R22, [R1+0x1c] ;  /* 0x00001c0001167983 */ /* 0x002ea80000100800 */
[----:B---3--:R-:W2:Y:S04]  /*19b0*/  LDL R23, [R1+0x20] ;  /* 0x0000200001177983 */ /* 0x008ea80000100800 */
[----:B------:R-:W2:Y:S04]  /*19c0*/  LDL R24, [R1+0x24] ;  /* 0x0000240001187983 */ /* 0x000ea80000100800 */
[----:B------:R-:W2:Y:S04]  /*19d0*/  LDL R25, [R1+0x28] ;  /* 0x0000280001197983 */ /* 0x000ea80000100800 */
[----:B------:R-:W2:Y:S04]  /*19e0*/  LDL R26, [R1+0x2c] ;  /* 0x00002c00011a7983 */ /* 0x000ea80000100800 */
[----:B------:R0:W2:Y:S02]  /*19f0*/  LDL R27, [R1+0x30] ;  /* 0x00003000011b7983 */ /* 0x0000a40000100800 */
[----:B0-----:R-:W-:Y:S01]  /*1a00*/  VIADD R1, R1, 0x38 ;  /* 0x0000003801017836 */ /* 0x001fe20000000000 */
[----:B--2---:R-:W-:Y:S06]  /*1a10*/  RET.REL.NODEC R20 `(_Z9initSceneiiP6CameraPP8GeometryP5Light) ;  /* 0xffffffe414787950 */ /* 0x004fec0003c3ffff */
        .type           $_Z9initSceneiiP6CameraPP8GeometryP5Light$_ZNK6Sphere9getNormalERK4Vec3,@function
        .size           $_Z9initSceneiiP6CameraPP8GeometryP5Light$_ZNK6Sphere9getNormalERK4Vec3,($__internal_0_$__cuda_sm20_sqrt_rn_f32_slowpath - $_Z9initSceneiiP6CameraPP8GeometryP5Light$_ZNK6Sphere9getNormalERK4Vec3)
$_Z9initSceneiiP6CameraPP8GeometryP5Light$_ZNK6Sphere9getNormalERK4Vec3:
[----:B------:R-:W-:-:S05]  /*1a20*/  VIADD R1, R1, 0xffffffe0 ;  /* 0xffffffe001017836 */ /* 0x000fca0000000000 */
[----:B------:R-:W-:Y:S04]  /*1a30*/  STL [R1+0x18], R21 ;  /* 0x0000181501007387 */ /* 0x000fe80000100800 */
[----:B------:R-:W-:Y:S04]  /*1a40*/  STL [R1+0x14], R20 ;  /* 0x0000141401007387 */ /* 0x000fe80000100800 */
[----:B------:R-:W-:Y:S04]  /*1a50*/  STL [R1+0x10], R19 ;  /* 0x0000101301007387 */ /* 0x000fe80000100800 */
[----:B------:R-:W-:Y:S04]  /*1a60*/  STL [R1+0xc], R18 ;  /* 0x00000c1201007387 */ /* 0x000fe80000100800 */
[----:B------:R-:W-:Y:S04]  /*1a70*/  STL [R1+0x8], R17 ;  /* 0x0000081101007387 */ /* 0x000fe80000100800 */
[----:B------:R-:W-:Y:S04]  /*1a80*/  STL [R1+0x4], R16 ;  /* 0x0000041001007387 */ /* 0x000fe80000100800 */
[----:B------:R-:W-:Y:S04]  /*1a90*/  STL [R1], R2 ;  /* 0x0000000201007387 */ /* 0x000fe80000100800 */
[----:B------:R0:W-:Y:S02]  /*1aa0*/  STL [R1+0x1c], R22 ;  /* 0x00001c1601007387 */ /* 0x0001e40000100800 */
[----:B0-----:R-:W0:Y:S05]  /*1ab0*/  BMOV.32.CLEAR R22, B6 ;  /* 0x0000000006167355 */ /* 0x001e2a0000100000 */
[----:B------:R-:W1:Y:S02]  /*1ac0*/  LDCU.64 UR4, c[0x0][0x358] ;  /* 0x00006b00ff0477ac */ /* 0x000e640008000a00 */
[----:B-1----:R-:W2:Y:S04]  /*1ad0*/  LD.E R2, desc[UR4][R4.64+0x20] ;  /* 0x0000200404027980 */ /* 0x002ea8000c101900 */
[----:B------:R-:W3:Y:S04]  /*1ae0*/  LD.E R3, desc[UR4][R6.64] ;  /* 0x0000000406037980 */ /* 0x000ee8000c101900 */
[----:B------:R-:W3:Y:S04]  /*1af0*/  LD.E R0, desc[UR4][R4.64+0x14] ;  /* 0x0000140404007980 */ /* 0x000ee8000c101900 */
[----:B------:R-:W4:Y:S04]  /*1b00*/  LD.E R19, desc[UR4][R6.64+0x4] ;  /* 0x0000040406137980 */ /* 0x000f28000c101900 */
[----:B------:R-:W5:Y:S04]  /*1b10*/  LD.E R17, desc[UR4][R6.64+0x8] ;  /* 0x0000080406117980 */ /* 0x000f68000c101900 */
[----:B------:R-:W4:Y:S04]  /*1b20*/  LD.E R8, desc[UR4][R4.64+0x18] ;  /* 0x0000180404087980 */ /* 0x000f28000c101900 */
[----:B------:R-:W5:Y:S01]  /*1b30*/  LD.E R10, desc[UR4][R4.64+0x1c] ;  /* 0x00001c04040a7980 */ /* 0x000f62000c101900 */
[----:B------:R-:W-:Y:S01]  /*1b40*/  BSSY.RECONVERGENT B6, `(.L_x_17) ;  /* 0x0000012000067945 */ /* 0x000fe20003800200 */
[----:B--2---:R-:W1:Y:S01]  /*1b50*/  MUFU.RCP R9, R2 ;  /* 0x0000000200097308 */ /* 0x004e620000001000 */
[----:B---3--:R-:W-:-:S07]  /*1b60*/  FADD R3, R3, -R0 ;  /* 0x8000000003037221 */ /* 0x008fce0000000000 */
[----:B------:R-:W2:Y:S01]  /*1b70*/  FCHK P0, R3, R2 ;  /* 0x0000000203007302 */ /* 0x000ea20000000000 */
[----:B-1----:R-:W-:Y:S01]  /*1b80*/  FFMA R12, -R2, R9, 1 ;  /* 0x3f800000020c7423 */ /* 0x002fe20000000109 */
[----:B----4-:R-:W-:-:S03]  /*1b90*/  FADD R19, R19, -R8 ;  /* 0x8000000813137221 */ /* 0x010fc60000000000 */
[----:B------:R-:W-:Y:S01]  /*1ba0*/  FFMA R12, R9, R12, R9 ;  /* 0x0000000c090c7223 */ /* 0x000fe20000000009 */
[----:B-----5:R-:W-:-:S03]  /*1bb0*/  FADD R17, R17, -R10 ;  /* 0x8000000a11117221 */ /* 0x020fc60000000000 */
[----:B------:R-:W-:-:S04]  /*1bc0*/  FFMA R9, R3, R12, RZ ;  /* 0x0000000c03097223 */ /* 0x000fc800000000ff */
[----:B------:R-:W-:-:S04]  /*1bd0*/  FFMA R18, -R2, R9, R3 ;  /* 0x0000000902127223 */ /* 0x000fc80000000103 */
[----:B------:R-:W-:Y:S01]  /*1be0*/  FFMA R18, R12, R18, R9 ;  /* 0x000000120c127223 */ /* 0x000fe20000000009 */
[----:B0-2---:R-:W-:Y:S06]  /*1bf0*/  @!P0 BRA `(.L_x_18) ;  /* 0x0000000000188947 */ /* 0x005fec0003800000 */
[----:B------:R-:W-:Y:S01]  /*1c00*/  MOV R4, R3 ;  /* 0x0000000300047202 */ /* 0x000fe20000000f00 */
[----:B------:R-:W-:Y:S01]  /*1c10*/  IMAD.MOV.U32 R5, RZ, RZ, R2 ;  /* 0x000000ffff057224 */ /* 0x000fe200078e0002 */
[----:B------:R-:W-:Y:S01]  /*1c20*/  MOV R20, 0x1c50 ;  /* 0x00001c5000147802 */ /* 0x000fe20000000f00 */
[----:B------:R-:W-:-:S07]  /*1c30*/  IMAD.MOV.U32 R21, RZ, RZ, 0x0 ;  /* 0x00000000ff157424 */ /* 0x000fce00078e00ff */
[----:B------:R-:W-:Y:S05]  /*1c40*/  CALL.REL.NOINC `($__internal_1_$__cuda_sm3x_div_rn_noftz_f32_slowpath) ;  /* 0x0000000400287944 */ /* 0x000fea0003c00000 */
[----:B------:R-:W-:-:S07]  /*1c50*/  MOV R18, R4 ;  /* 0x0000000400127202 */ /* 0x000fce0000000f00 */
.L_x_18:
[----:B------:R-:W-:Y:S05]  /*1c60*/  BSYNC.RECONVERGENT B6 ;  /* 0x0000000000067941 */ /* 0x000fea0003800200 */
.L_x_17:
[----:B------:R-:W0:Y:S01]  /*1c70*/  MUFU.RCP R3, R2 ;  /* 0x0000000200037308 */ /* 0x000e220000001000 */
[----:B------:R-:W-:Y:S07]  /*1c80*/  BSSY.RECONVERGENT B6, `(.L_x_19) ;  /* 0x000000e000067945 */ /* 0x000fee0003800200 */
[----:B------:R-:W1:Y:S01]  /*1c90*/  FCHK P0, R19, R2 ;  /* 0x0000000213007302 */ /* 0x000e620000000000 */
[----:B0-----:R-:W-:-:S04]  /*1ca0*/  FFMA R0, -R2, R3, 1 ;  /* 0x3f80000002007423 */ /* 0x001fc80000000103 */
[----:B------:R-:W-:-:S04]  /*1cb0*/  FFMA R5, R3, R0, R3 ;  /* 0x0000000003057223 */ /* 0x000fc80000000003 */
[----:B------:R-:W-:-:S04]  /*1cc0*/  FFMA R16, R19, R5, RZ ;  /* 0x0000000513107223 */ /* 0x000fc800000000ff */
[----:B------:R-:W-:-:S04]  /*1cd0*/  FFMA R3, -R2, R16, R19 ;  /* 0x0000001002037223 */ /* 0x000fc80000000113 */
[----:B------:R-:W-:Y:S01]  /*1ce0*/  FFMA R16, R5, R3, R16 ;  /* 0x0000000305107223 */ /* 0x000fe20000000010 */
[----:B-1----:R-:W-:Y:S06]  /*1cf0*/  @!P0 BRA `(.L_x_20) ;  /* 0x0000000000188947 */ /* 0x002fec0003800000 */
[----:B------:R-:W-:Y:S02]  /*1d00*/  HFMA2 R21, -RZ, RZ, 0, 0 ;  /* 0x00000000ff157431 */ /* 0x000fe400000001ff */
[----:B------:R-:W-:Y:S01]  /*1d10*/  IMAD.MOV.U32 R4, RZ, RZ, R19 ;  /* 0x000000ffff047224 */ /* 0x000fe200078e0013 */
[----:B------:R-:W-:Y:S01]  /*1d20*/  MOV R20, 0x1d50 ;  /* 0x00001d5000147802 */ /* 0x000fe20000000f00 */
[----:B------:R-:W-:-:S07]  /*1d30*/  IMAD.MOV.U32 R5, RZ, RZ, R2 ;  /* 0x000000ffff057224 */ /* 0x000fce00078e0002 */
[----:B------:R-:W-:Y:S05]  /*1d40*/  CALL.REL.NOINC `($__internal_1_$__cuda_sm3x_div_rn_noftz_f32_slowpath) ;  /* 0x0000000000e87944 */ /* 0x000fea0003c00000 */
[----:B------:R-:W-:-:S07]  /*1d50*/  IMAD.MOV.U32 R16, RZ, RZ, R4 ;  /* 0x000000ffff107224 */ /* 0x000fce00078e0004 */
.L_x_20:
[----:B------:R-:W-:Y:S05]  /*1d60*/  BSYNC.RECONVERGENT B6 ;  /* 0x0000000000067941 */ /* 0x000fea0003800200 */
.L_x_19:
        /* <DEDUP_REMOVED lines=9> */
[----:B------:R-:W-:Y:S01]  /*1e00*/  IMAD.MOV.U32 R4, RZ, RZ, R17 ;  /* 0x000000ffff047224 */ /* 0x000fe200078e0011 */
[----:B------:R-:W-:Y:S01]  /*1e10*/  MOV R5, R2 ;  /* 0x0000000200057202 */ /* 0x000fe20000000f00 */
[----:B------:R-:W-:Y:S01]  /*1e20*/  IMAD.MOV.U32 R21, RZ, RZ, 0x0 ;  /* 0x00000000ff157424 */ /* 0x000fe200078e00ff */
[----:B------:R-:W-:-:S07]  /*1e30*/  MOV R20, 0x1e50 ;  /* 0x00001e5000147802 */ /* 0x000fce0000000f00 */
[----:B------:R-:W-:Y:S05]  /*1e40*/  CALL.REL.NOINC `($__internal_1_$__cuda_sm3x_div_rn_noftz_f32_slowpath) ;  /* 0x0000000000a87944 */ /* 0x000fea0003c00000 */
[----:B------:R-:W-:-:S07]  /*1e50*/  IMAD.MOV.U32 R6, RZ, RZ, R4 ;  /* 0x000000ffff067224 */ /* 0x000fce00078e0004 */
.L_x_22:
[----:B------:R-:W-:Y:S05]  /*1e60*/  BSYNC.RECONVERGENT B6 ;  /* 0x0000000000067941 */ /* 0x000fea0003800200 */
.L_x_21:
[----:B------:R-:W2:Y:S01]  /*1e70*/  LDL R20, [R1+0x14] ;  /* 0x0000140001147983 */ /* 0x000ea20000100800 */
[----:B------:R0:W-:Y:S05]  /*1e80*/  BMOV.32 B6, R22 ;  /* 0x0000001606007356 */ /* 0x0001ea0000000000 */
[----:B------:R-:W2:Y:S01]  /*1e90*/  LDL R21, [R1+0x18] ;  /* 0x0000180001157983 */ /* 0x000ea20000100800 */
[----:B------:R-:W-:Y:S01]  /*1ea0*/  MOV R4, R18 ;  /* 0x0000001200047202 */ /* 0x000fe20000000f00 */
[----:B------:R-:W-:Y:S02]  /*1eb0*/  IMAD.MOV.U32 R5, RZ, RZ, R16 ;  /* 0x000000ffff057224 */ /* 0x000fe400078e0010 */
[----:B------:R-:W2:Y:S04]  /*1ec0*/  LDL R2, [R1] ;  /* 0x0000000001027983 */ /* 0x000ea80000100800 */
[----:B------:R-:W2:Y:S04]  /*1ed0*/  LDL R16, [R1+0x4] ;  /* 0x0000040001107983 */ /* 0x000ea80000100800 */
[----:B------:R-:W2:Y:S04]  /*1ee0*/  LDL R17, [R1+0x8] ;  /* 0x0000080001117983 */ /* 0x000ea80000100800 */
[----:B------:R-:W2:Y:S04]  /*1ef0*/  LDL R18, [R1+0xc] ;  /* 0x00000c0001127983 */ /* 0x000ea80000100800 */
[----:B------:R-:W2:Y:S04]  /*1f00*/  LDL R19, [R1+0x10] ;  /* 0x0000100001137983 */ /* 0x000ea80000100800 */
[----:B0-----:R0:W2:Y:S02]  /*1f10*/  LDL R22, [R1+0x1c] ;  /* 0x00001c0001167983 */ /* 0x0010a40000100800 */
[----:B0-----:R-:W-:Y:S01]  /*1f20*/  VIADD R1, R1, 0x20 ;  /* 0x0000002001017836 */ /* 0x001fe20000000000 */
[----:B--2---:R-:W-:Y:S06]  /*1f30*/  RET.REL.NODEC R20 `(_Z9initSceneiiP6CameraPP8GeometryP5Light) ;  /* 0xffffffe014307950 */ /* 0x004fec0003c3ffff */
        .weak           $__internal_0_$__cuda_sm20_sqrt_rn_f32_slowpath
        .type           $__internal_0_$__cuda_sm20_sqrt_rn_f32_slowpath,@function
        .size           $__internal_0_$__cuda_sm20_sqrt_rn_f32_slowpath,($__internal_1_$__cuda_sm3x_div_rn_noftz_f32_slowpath - $__internal_0_$__cuda_sm20_sqrt_rn_f32_slowpath)
$__internal_0_$__cuda_sm20_sqrt_rn_f32_slowpath:
[----:B------:R-:W-:Y:S01]  /*1f40*/  IADD3 R1, PT, PT, R1, -0x8, RZ ;  /* 0xfffffff801017810 */ /* 0x000fe20007ffe0ff */
[----:B------:R-:W-:-:S04]  /*1f50*/  IMAD.MOV.U32 R0, RZ, RZ, R4 ;  /* 0x000000ffff007224 */ /* 0x000fc800078e0004 */
[----:B------:R0:W-:Y:S01]  /*1f60*/  STL [R1], R2 ;  /* 0x0000000201007387 */ /* 0x0001e20000100800 */
[----:B------:R-:W-:Y:S01]  /*1f70*/  LOP3.LUT P0, RZ, R0, 0x7fffffff, RZ, 0xc0, !PT ;  /* 0x7fffffff00ff7812 */ /* 0x000fe2000780c0ff */
[----:B------:R-:W-:-:S12]  /*1f80*/  BSSY.RECONVERGENT B0, `(.L_x_23) ;  /* 0x0000013000007945 */ /* 0x000fd80003800200 */
[----:B------:R-:W-:Y:S01]  /*1f90*/  @!P0 IMAD.MOV.U32 R4, RZ, RZ, R0 ;  /* 0x000000ffff048224 */ /* 0x000fe200078e0000 */
[----:B0-----:R-:W-:Y:S06]  /*1fa0*/  @!P0 BRA `(.L_x_24) ;  /* 0x0000000000408947 */ /* 0x001fec0003800000 */
[----:B------:R-:W-:-:S13]  /*1fb0*/  FSETP.GEU.FTZ.AND P0, PT, R0, RZ, PT ;  /* 0x000000ff0000720b */ /* 0x000fda0003f1e000 */
[----:B------:R-:W-:Y:S01]  /*1fc0*/  @!P0 MOV R4, 0x7fffffff ;  /* 0x7fffffff00048802 */ /* 0x000fe20000000f00 */
[----:B------:R-:W-:Y:S06]  /*1fd0*/  @!P0 BRA `(.L_x_24) ;  /* 0x0000000000348947 */ /* 0x000fec0003800000 */
[----:B------:R-:W-:-:S13]  /*1fe0*/  FSETP.GTU.FTZ.AND P0, PT, |R0|, +INF , PT ;  /* 0x7f8000000000780b */ /* 0x000fda0003f1c200 */
[----:B------:R-:W-:Y:S01]  /*1ff0*/  @P0 FADD.FTZ R4, R0, 1 ;  /* 0x3f80000000040421 */ /* 0x000fe20000010000 */
[----:B------:R-:W-:Y:S06]  /*2000*/  @P0 BRA `(.L_x_24) ;  /* 0x0000000000280947 */ /* 0x000fec0003800000 */
[----:B------:R-:W-:-:S13]  /*2010*/  FSETP.NEU.FTZ.AND P0, PT, |R0|, +INF , PT ;  /* 0x7f8000000000780b */ /* 0x000fda0003f1d200 */
[----:B------:R-:W-:-:S04]  /*2020*/  @P0 FFMA R2, R0, 1.84467440737095516160e+19, RZ ;  /* 0x5f80000000020823 */ /* 0x000fc800000000ff */
[----:B------:R-:W0:Y:S02]  /*2030*/  @P0 MUFU.RSQ R3, R2 ;  /* 0x0000000200030308 */ /* 0x000e240000001400 */
[----:B0-----:R-:W-:Y:S01]  /*2040*/  @P0 FMUL.FTZ R5, R2, R3 ;  /* 0x0000000302050220 */ /* 0x001fe20000410000 */
[----:B------:R-:W-:-:S03]  /*2050*/  @P0 FMUL.FTZ R3, R3, 0.5 ;  /* 0x3f00000003030820 */ /* 0x000fc60000410000 */
[----:B------:R-:W-:-:S04]  /*2060*/  @P0 FADD.FTZ R4, -R5, -RZ ;  /* 0x800000ff05040221 */ /* 0x000fc80000010100 */
[----:B------:R-:W-:Y:S01]  /*2070*/  @P0 FFMA R6, R5, R4, R2 ;  /* 0x0000000405060223 */ /* 0x000fe20000000002 */
[----:B------:R-:W-:-:S03]  /*2080*/  @!P0 IMAD.MOV.U32 R4, RZ, RZ, R0 ;  /* 0x000000ffff048224 */ /* 0x000fc600078e0000 */
[----:B------:R-:W-:-:S04]  /*2090*/  @P0 FFMA R3, R6, R3, R5 ;  /* 0x0000000306030223 */ /* 0x000fc80000000005 */
[----:B------:R-:W-:-:S07]  /*20a0*/  @P0 FMUL.FTZ R4, R3, 2.3283064365386962891e-10 ;  /* 0x2f80000003040820 */ /* 0x000fce0000410000 */
.L_x_24:
[----:B------:R-:W-:Y:S05]  /*20b0*/  BSYNC.RECONVERGENT B0 ;  /* 0x0000000000007941 */ /* 0x000fea0003800200 */
.L_x_23:
[----:B------:R0:W2:Y:S02]  /*20c0*/  LDL R2, [R1] ;  /* 0x0000000001027983 */ /* 0x0000a40000100800 */
[----:B0-----:R-:W-:Y:S01]  /*20d0*/  VIADD R1, R1, 0x8 ;  /* 0x0000000801017836 */ /* 0x001fe20000000000 */
[----:B--2---:R-:W-:Y:S06]  /*20e0*/  RET.REL.NODEC R20 `(_Z9initSceneiiP6CameraPP8GeometryP5Light) ;  /* 0xffffffdc14c47950 */ /* 0x004fec0003c3ffff */
        .weak           $__internal_1_$__cuda_sm3x_div_rn_noftz_f32_slowpath
        .type           $__internal_1_$__cuda_sm3x_div_rn_noftz_f32_slowpath,@function
        .size           $__internal_1_$__cuda_sm3x_div_rn_noftz_f32_slowpath,(.L_x_146 - $__internal_1_$__cuda_sm3x_div_rn_noftz_f32_slowpath)
$__internal_1_$__cuda_sm3x_div_rn_noftz_f32_slowpath:
[----:B------:R-:W-:-:S05]  /*20f0*/  IADD3 R1, PT, PT, R1, -0x8, RZ ;  /* 0xfffffff801017810 */ /* 0x000fca0007ffe0ff */
[----:B------:R0:W-:Y:S02]  /*2100*/  STL [R1], R2 ;  /* 0x0000000201007387 */ /* 0x0001e40000100800 */
[----:B0-----:R-:W-:Y:S01]  /*2110*/  SHF.R.U32.HI R2, RZ, 0x17, R5 ;  /* 0x00000017ff027819 */ /* 0x001fe20000011605 */
[----:B------:R-:W-:Y:S01]  /*2120*/  BSSY.RECONVERGENT B0, `(.L_x_25) ;  /* 0x0000062000007945 */ /* 0x000fe20003800200 */
[----:B------:R-:W-:Y:S02]  /*2130*/  SHF.R.U32.HI R0, RZ, 0x17, R4 ;  /* 0x00000017ff007819 */ /* 0x000fe40000011604 */
[----:B------:R-:W-:Y:S02]  /*2140*/  LOP3.LUT R8, R2, 0xff, RZ, 0xc0, !PT ;  /* 0x000000ff02087812 */ /* 0x000fe400078ec0ff */
[----:B------:R-:W-:-:S03]  /*2150*/  LOP3.LUT R3, R0, 0xff, RZ, 0xc0, !PT ;  /* 0x000000ff00037812 */ /* 0x000fc600078ec0ff */
[----:B------:R-:W-:Y:S02]  /*2160*/  VIADD R6, R8, 0xffffffff ;  /* 0xffffffff08067836 */ /* 0x000fe40000000000 */
[----:B------:R-:W-:-:S03]  /*2170*/  VIADD R0, R3, 0xffffffff ;  /* 0xffffffff03007836 */ /* 0x000fc60000000000 */
[----:B------:R-:W-:-:S04]  /*2180*/  ISETP.GT.U32.AND P0, PT, R6, 0xfd, PT ;  /* 0x000000fd0600780c */ /* 0x000fc80003f04070 */
[----:B------:R-:W-:-:S13]  /*2190*/  ISETP.GT.U32.OR P0, PT, R0, 0xfd, P0 ;  /* 0x000000fd0000780c */ /* 0x000fda0000704470 */
[----:B------:R-:W-:Y:S01]  /*21a0*/  @!P0 MOV R2, RZ ;  /* 0x000000ff00028202 */ /* 0x000fe20000000f00 */
[----:B------:R-:W-:Y:S06]  /*21b0*/  @!P0 BRA `(.L_x_26) ;  /* 0x00000000005c8947 */ /* 0x000fec0003800000 */
[----:B------:R-:W-:Y:S02]  /*21c0*/  FSETP.GTU.FTZ.AND P0, PT, |R4|, +INF , PT ;  /* 0x7f8000000400780b */ /* 0x000fe40003f1c200 */
[----:B------:R-:W-:-:S04]  /*21d0*/  FSETP.GTU.FTZ.AND P1, PT, |R5|, +INF , PT ;  /* 0x7f8000000500780b */ /* 0x000fc80003f3c200 */
[----:B------:R-:W-:-:S13]  /*21e0*/  PLOP3.LUT P0, PT, P0, P1, PT, 0xf8, 0x8f ;  /* 0x00000000008f781c */ /* 0x000fda0000703f70 */
[----:B------:R-:W-:Y:S05]  /*21f0*/  @P0 BRA `(.L_x_27) ;  /* 0x00000004004c0947 */ /* 0x000fea0003800000 */
[----:B------:R-:W-:-:S13]  /*2200*/  LOP3.LUT P0, RZ, R5, 0x7fffffff, R4, 0xc8, !PT ;  /* 0x7fffffff05ff7812 */ /* 0x000fda000780c804 */
[----:B------:R-:W-:Y:S05]  /*2210*/  @!P0 BRA `(.L_x_28) ;  /* 0x00000004003c8947 */ /* 0x000fea0003800000 */
[C---:B------:R-:W-:Y:S02]  /*2220*/  FSETP.NEU.FTZ.AND P2, PT, |R4|.reuse, +INF , PT ;  /* 0x7f8000000400780b */ /* 0x040fe40003f5d200 */
[----:B------:R-:W-:Y:S02]  /*2230*/  FSETP.NEU.FTZ.AND P1, PT, |R5|, +INF , PT ;  /* 0x7f8000000500780b */ /* 0x000fe40003f3d200 */
[----:B------:R-:W-:-:S11]  /*2240*/  FSETP.NEU.FTZ.AND P0, PT, |R4|, +INF , PT ;  /* 0x7f8000000400780b */ /* 0x000fd60003f1d200 */
[----:B------:R-:W-:Y:S05]  /*2250*/  @!P1 BRA !P2, `(.L_x_28) ;  /* 0x00000004002c9947 */ /* 0x000fea0005000000 */
[----:B------:R-:W-:-:S04]  /*2260*/  LOP3.LUT P2, RZ, R4, 0x7fffffff, RZ, 0xc0, !PT ;  /* 0x7fffffff04ff7812 */ /* 0x000fc8000784c0ff */
[----:B------:R-:W-:-:S13]  /*2270*/  PLOP3.LUT P1, PT, P1, P2, PT, 0x2f, 0xf2 ;  /* 0x0000000000f2781c */ /* 0x000fda0000f24577 */
[----:B------:R-:W-:Y:S05]  /*2280*/  @P1 BRA `(.L_x_29) ;  /* 0x0000000400181947 */ /* 0x000fea0003800000 */
[----:B------:R-:W-:-:S04]  /*2290*/  LOP3.LUT P1, RZ, R5, 0x7fffffff, RZ, 0xc0, !PT ;  /* 0x7fffffff05ff7812 */ /* 0x000fc8000782c0ff */
[----:B------:R-:W-:-:S13]  /*22a0*/  PLOP3.LUT P0, PT, P0, P1, PT, 0x2f, 0xf2 ;  /* 0x0000000000f2781c */ /* 0x000fda0000702577 */
[----:B------:R-:W-:Y:S05]  /*22b0*/  @P0 BRA `(.L_x_30) ;  /* 0x0000000400000947 */ /* 0x000fea0003800000 */
[----:B------:R-:W-:Y:S02]  /*22c0*/  ISETP.GE.AND P0, PT, R0, RZ, PT ;  /* 0x000000ff0000720c */ /* 0x000fe40003f06270 */
[----:B------:R-:W-:-:S11]  /*22d0*/  ISETP.GE.AND P1, PT, R6, RZ, PT ;  /* 0x000000ff0600720c */ /* 0x000fd60003f26270 */
[----:B------:R-:W-:Y:S02]  /*22e0*/  @P0 IMAD.MOV.U32 R2, RZ, RZ, RZ ;  /* 0x000000ffff020224 */ /* 0x000fe400078e00ff */
[----:B------:R-:W-:Y:S01]  /*22f0*/  @!P0 FFMA R4, R4, 1.84467440737095516160e+19, RZ ;  /* 0x5f80000004048823 */ /* 0x000fe200000000ff */
[----:B------:R-:W-:Y:S02]  /*2300*/  @!P0 IMAD.MOV.U32 R2, RZ, RZ, -0x40 ;  /* 0xffffffc0ff028424 */ /* 0x000fe400078e00ff */
[----:B------:R-:W-:-:S03]  /*2310*/  @!P1 FFMA R5, R5, 1.84467440737095516160e+19, RZ ;  /* 0x5f80000005059823 */ /* 0x000fc600000000ff */
[----:B------:R-:W-:-:S07]  /*2320*/  @!P1 IADD3 R2, PT, PT, R2, 0x40, RZ ;  /* 0x0000004002029810 */ /* 0x000fce0007ffe0ff */
.L_x_26:
[----:B------:R-:W-:Y:S01]  /*2330*/  LEA R0, R8, 0xc0800000, 0x17 ;  /* 0xc080000008007811 */ /* 0x000fe200078eb8ff */
[----:B------:R-:W-:Y:S01]  /*2340*/  VIADD R3, R3, 0xffffff81 ;  /* 0xffffff8103037836 */ /* 0x000fe20000000000 */
[----:B------:R-:W-:Y:S03]  /*2350*/  BSSY.RECONVERGENT B1, `(.L_x_31) ;  /* 0x0000035000017945 */ /* 0x000fe60003800200 */
[----:B------:R-:W-:Y:S02]  /*2360*/  IMAD.IADD R5, R5, 0x1, -R0 ;  /* 0x0000000105057824 */ /* 0x000fe400078e0a00 */
[C---:B------:R-:W-:Y:S01]  /*2370*/  IMAD R0, R3.reuse, -0x800000, R4 ;  /* 0xff80000003007824 */ /* 0x040fe200078e0204 */
[----:B------:R-:W-:Y:S01]  /*2380*/  IADD3 R3, PT, PT, R3, 0x7f, -R8 ;  /* 0x0000007f03037810 */ /* 0x000fe20007ffe808 */
[----:B------:R-:W0:Y:S01]  /*2390*/  MUFU.RCP R6, R5 ;  /* 0x0000000500067308 */ /* 0x000e220000001000 */
[----:B------:R-:W-:-:S02]  /*23a0*/  FADD.FTZ R7, -R5, -RZ ;  /* 0x800000ff05077221 */ /* 0x000fc40000010100 */
[----:B------:R-:W-:Y:S02]  /*23b0*/  IADD3 R3, PT, PT, R3, R2, RZ ;  /* 0x0000000203037210 */ /* 0x000fe40007ffe0ff */
[----:B0-----:R-:W-:-:S04]  /*23c0*/  FFMA R9, R6, R7, 1 ;  /* 0x3f80000006097423 */ /* 0x001fc80000000007 */
[----:B------:R-:W-:-:S04]  /*23d0*/  FFMA R11, R6, R9, R6 ;  /* 0x00000009060b7223 */ /* 0x000fc80000000006 */
[----:B------:R-:W-:-:S04]  /*23e0*/  FFMA R4, R0, R11, RZ ;  /* 0x0000000b00047223 */ /* 0x000fc800000000ff */
[----:B------:R-:W-:-:S04]  /*23f0*/  FFMA R9, R7, R4, R0 ;  /* 0x0000000407097223 */ /* 0x000fc80000000000 */
[----:B------:R-:W-:-:S04]  /*2400*/  FFMA R6, R11, R9, R4 ;  /* 0x000000090b067223 */ /* 0x000fc80000000004 */
[----:B------:R-:W-:-:S04]  /*2410*/  FFMA R7, R7, R6, R0 ;  /* 0x0000000607077223 */ /* 0x000fc80000000000 */
[----:B------:R-:W-:-:S05]  /*2420*/  FFMA R4, R11, R7, R6 ;  /* 0x000000070b047223 */ /* 0x000fca0000000006 */
[----:B------:R-:W-:-:S04]  /*2430*/  SHF.R.U32.HI R0, RZ, 0x17, R4 ;  /* 0x00000017ff007819 */ /* 0x000fc80000011604 */
[----:B------:R-:W-:-:S05]  /*2440*/  LOP3.LUT R0, R0, 0xff, RZ, 0xc0, !PT ;  /* 0x000000ff00007812 */ /* 0x000fca00078ec0ff */
[----:B------:R-:W-:-:S04]  /*2450*/  IMAD.IADD R8, R0, 0x1, R3 ;  /* 0x0000000100087824 */ /* 0x000fc800078e0203 */
[----:B------:R-:W-:-:S05]  /*2460*/  VIADD R0, R8, 0xffffffff ;  /* 0xffffffff08007836 */ /* 0x000fca0000000000 */
[----:B------:R-:W-:-:S13]  /*2470*/  ISETP.GE.U32.AND P0, PT, R0, 0xfe, PT ;  /* 0x000000fe0000780c */ /* 0x000fda0003f06070 */
[----:B------:R-:W-:Y:S05]  /*2480*/  @!P0 BRA `(.L_x_32) ;  /* 0x0000000000808947 */ /* 0x000fea0003800000 */
[----:B------:R-:W-:-:S13]  /*2490*/  ISETP.GT.AND P0, PT, R8, 0xfe, PT ;  /* 0x000000fe0800780c */ /* 0x000fda0003f04270 */
[----:B------:R-:W-:Y:S05]  /*24a0*/  @P0 BRA `(.L_x_33) ;  /* 0x00000000006c0947 */ /* 0x000fea0003800000 */
[----:B------:R-:W-:-:S13]  /*24b0*/  ISETP.GE.AND P0, PT, R8, 0x1, PT ;  /* 0x000000010800780c */ /* 0x000fda0003f06270 */
[----:B------:R-:W-:Y:S05]  /*24c0*/  @P0 BRA `(.L_x_34) ;  /* 0x0000000000740947 */ /* 0x000fea0003800000 */
[----:B------:R-:W-:Y:S02]  /*24d0*/  ISETP.GE.AND P0, PT, R8, -0x18, PT ;  /* 0xffffffe80800780c */ /* 0x000fe40003f06270 */
[----:B------:R-:W-:-:S11]  /*24e0*/  LOP3.LUT R4, R4, 0x80000000, RZ, 0xc0, !PT ;  /* 0x8000000004047812 */ /* 0x000fd600078ec0ff */
[----:B------:R-:W-:Y:S05]  /*24f0*/  @!P0 BRA `(.L_x_34) ;  /* 0x0000000000688947 */ /* 0x000fea0003800000 */
[CCC-:B------:R-:W-:Y:S01]  /*2500*/  FFMA.RZ R0, R11.reuse, R7.reuse, R6.reuse ;  /* 0x000000070b007223 */ /* 0x1c0fe2000000c006 */
[C---:B------:R-:W-:Y:S01]  /*2510*/  IADD3 R5, PT, PT, R8.reuse, 0x20, RZ ;  /* 0x0000002008057810 */ /* 0x040fe20007ffe0ff */
[CCC-:B------:R-:W-:Y:S01]  /*2520*/  FFMA.RM R3, R11.reuse, R7.reuse, R6.reuse ;  /* 0x000000070b037223 */ /* 0x1c0fe20000004006 */
[----:B------:R-:W-:Y:S02]  /*2530*/  ISETP.NE.AND P2, PT, R8, RZ, PT ;  /* 0x000000ff0800720c */ /* 0x000fe40003f45270 */
[----:B------:R-:W-:Y:S01]  /*2540*/  LOP3.LUT R2, R0, 0x7fffff, RZ, 0xc0, !PT ;  /* 0x007fffff00027812 */ /* 0x000fe200078ec0ff */
[----:B------:R-:W-:Y:S01]  /*2550*/  FFMA.RP R0, R11, R7, R6 ;  /* 0x000000070b007223 */ /* 0x000fe20000008006 */
[----:B------:R-:W-:Y:S01]  /*2560*/  IMAD.MOV R6, RZ, RZ, -R8 ;  /* 0x000000ffff067224 */ /* 0x000fe200078e0a08 */
[----:B------:R-:W-:Y:S02]  /*2570*/  ISETP.NE.AND P1, PT, R8, RZ, PT ;  /* 0x000000ff0800720c */ /* 0x000fe40003f25270 */
[----:B------:R-:W-:-:S02]  /*2580*/  LOP3.LUT R2, R2, 0x800000, RZ, 0xfc, !PT ;  /* 0x0080000002027812 */ /* 0x000fc400078efcff */
[----:B------:R-:W-:Y:S02]  /*2590*/  FSETP.NEU.FTZ.AND P0, PT, R0, R3, PT ;  /* 0x000000030000720b */ /* 0x000fe40003f1d000 */
[----:B------:R-:W-:Y:S02]  /*25a0*/  SHF.L.U32 R5, R2, R5, RZ ;  /* 0x0000000502057219 */ /* 0x000fe400000006ff */
[----:B------:R-:W-:Y:S02]  /*25b0*/  SEL R3, R6, RZ, P2 ;  /* 0x000000ff06037207 */ /* 0x000fe40001000000 */
[----:B------:R-:W-:Y:S02]  /*25c0*/  ISETP.NE.AND P1, PT, R5, RZ, P1 ;  /* 0x000000ff0500720c */ /* 0x000fe40000f25270 */
[----:B------:R-:W-:Y:S02]  /*25d0*/  SHF.R.U32.HI R3, RZ, R3, R2 ;  /* 0x00000003ff037219 */ /* 0x000fe40000011602 */
[----:B------:R-:W-:-:S02]  /*25e0*/  PLOP3.LUT P0, PT, P0, P1, PT, 0xf8, 0x8f ;  /* 0x00000000008f781c */ /* 0x000fc40000703f70 */
[----:B------:R-:W-:Y:S02]  /*25f0*/  SHF.R.U32.HI R5, RZ, 0x1, R3 ;  /* 0x00000001ff057819 */ /* 0x000fe40000011603 */
[----:B------:R-:W-:-:S04]  /*2600*/  SEL R0, RZ, 0x1, !P0 ;  /* 0x00000001ff007807 */ /* 0x000fc80004000000 */
[----:B------:R-:W-:-:S04]  /*2610*/  LOP3.LUT R0, R0, 0x1, R5, 0xf8, !PT ;  /* 0x0000000100007812 */ /* 0x000fc800078ef805 */
[----:B------:R-:W-:-:S05]  /*2620*/  LOP3.LUT R0, R0, R3, RZ, 0xc0, !PT ;  /* 0x0000000300007212 */ /* 0x000fca00078ec0ff */
[----:B------:R-:W-:-:S05]  /*2630*/  IMAD.IADD R5, R5, 0x1, R0 ;  /* 0x0000000105057824 */ /* 0x000fca00078e0200 */
[----:B------:R-:W-:Y:S01]  /*2640*/  LOP3.LUT R4, R5, R4, RZ, 0xfc, !PT ;  /* 0x0000000405047212 */ /* 0x000fe200078efcff */
[----:B------:R-:W-:Y:S06]  /*2650*/  BRA `(.L_x_34) ;  /* 0x0000000000107947 */ /* 0x000fec0003800000 */
.L_x_33:
[----:B------:R-:W-:-:S04]  /*2660*/  LOP3.LUT R4, R4, 0x80000000, RZ, 0xc0, !PT ;  /* 0x8000000004047812 */ /* 0x000fc800078ec0ff */
[----:B------:R-:W-:Y:S01]  /*2670*/  LOP3.LUT R4, R4, 0x7f800000, RZ, 0xfc, !PT ;  /* 0x7f80000004047812 */ /* 0x000fe200078efcff */
[----:B------:R-:W-:Y:S06]  /*2680*/  BRA `(.L_x_34) ;  /* 0x0000000000047947 */ /* 0x000fec0003800000 */
.L_x_32:
[----:B------:R-:W-:-:S07]  /*2690*/  LEA R4, R3, R4, 0x17 ;  /* 0x0000000403047211 */ /* 0x000fce00078eb8ff */
.L_x_34:
[----:B------:R-:W-:Y:S05]  /*26a0*/  BSYNC.RECONVERGENT B1 ;  /* 0x0000000000017941 */ /* 0x000fea0003800200 */
.L_x_31:
[----:B------:R-:W-:Y:S05]  /*26b0*/  BRA `(.L_x_35) ;  /* 0x0000000000207947 */ /* 0x000fea0003800000 */
.L_x_30:
[----:B------:R-:W-:-:S04]  /*26c0*/  LOP3.LUT R4, R5, 0x80000000, R4, 0x48, !PT ;  /* 0x8000000005047812 */ /* 0x000fc800078e4804 */
[----:B------:R-:W-:Y:S01]  /*26d0*/  LOP3.LUT R4, R4, 0x7f800000, RZ, 0xfc, !PT ;  /* 0x7f80000004047812 */ /* 0x000fe200078efcff */
[----:B------:R-:W-:Y:S06]  /*26e0*/  BRA `(.L_x_35) ;  /* 0x0000000000147947 */ /* 0x000fec0003800000 */
.L_x_29:
[----:B------:R-:W-:Y:S01]  /*26f0*/  LOP3.LUT R4, R5, 0x80000000, R4, 0x48, !PT ;  /* 0x8000000005047812 */ /* 0x000fe200078e4804 */
[----:B------:R-:W-:Y:S06]  /*2700*/  BRA `(.L_x_35) ;  /* 0x00000000000c7947 */ /* 0x000fec0003800000 */
.L_x_28:
[----:B------:R-:W0:Y:S01]  /*2710*/  MUFU.RSQ R4, -QNAN ;  /* 0xffc0000000047908 */ /* 0x000e220000001400 */
[----:B------:R-:W-:Y:S05]  /*2720*/  BRA `(.L_x_35) ;  /* 0x0000000000047947 */ /* 0x000fea0003800000 */
.L_x_27:
[----:B------:R-:W-:-:S07]  /*2730*/  FADD.FTZ R4, R4, R5 ;  /* 0x0000000504047221 */ /* 0x000fce0000010000 */
.L_x_35:
[----:B------:R-:W-:Y:S05]  /*2740*/  BSYNC.RECONVERGENT B0 ;  /* 0x0000000000007941 */ /* 0x000fea0003800200 */
.L_x_25:
[----:B------:R1:W0:Y:S02]  /*2750*/  LDL R2, [R1] ;  /* 0x0000000001027983 */ /* 0x0002240000100800 */
[----:B-1----:R-:W-:Y:S01]  /*2760*/  VIADD R1, R1, 0x8 ;  /* 0x0000000801017836 */ /* 0x002fe20000000000 */
[----:B0-----:R-:W-:Y:S06]  /*2770*/  RET.REL.NODEC R20 `(_Z9initSceneiiP6CameraPP8GeometryP5Light) ;  /* 0xffffffd814207950 */ /* 0x001fec0003c3ffff */
.L_x_36:
[----:B------:R-:W-:-:S00]  /*2780*/  BRA `(.L_x_36) ;  /* 0xfffffffc00fc7947 */ /* 0x000fc0000383ffff */
[----:B------:R-:W-:-:S00]  /*2790*/  NOP ;  /* 0x0000000000007918 */ /* 0x000fc00000000000 */
        /* <DEDUP_REMOVED lines=14> */
.L_x_146:


//--------------------- .text._Z6renderP4Vec3iiiPK6CameraPP8GeometryiPK5LightP17curandStateXORWOW --------------------------
	.section	.text._Z6renderP4Vec3iiiPK6CameraPP8GeometryiPK5LightP17curandStateXORWOW,"ax",@progbits
	.align	128
        .global         _Z6renderP4Vec3iiiPK6CameraPP8GeometryiPK5LightP17curandStateXORWOW
        .type           _Z6renderP4Vec3iiiPK6CameraPP8GeometryiPK5LightP17curandStateXORWOW,@function
        .size           _Z6renderP4Vec3iiiPK6CameraPP8GeometryiPK5LightP17curandStateXORWOW,(.L_x_152 - _Z6renderP4Vec3iiiPK6CameraPP8GeometryiPK5LightP17curandStateXORWOW)
        .other          _Z6renderP4Vec3iiiPK6CameraPP8GeometryiPK5LightP17curandStateXORWOW,@"STO_CUDA_ENTRY STV_DEFAULT"
_Z6renderP4Vec3iiiPK6CameraPP8GeometryiPK5LightP17curandStateXORWOW:
.text._Z6renderP4Vec3iiiPK6CameraPP8GeometryiPK5LightP17curandStateXORWOW:
[----:B------:R-:W0:Y:S01]  /*0000*/  LDC R1, c[0x0][0x37c] ;  /* 0x0000df00ff017b82 */ /* 0x000e220000000800 */
[----:B------:R-:W1:Y:S01]  /*0010*/  LDCU UR8, c[0x0][0x390] ;  /* 0x00007200ff0877ac */ /* 0x000e620008000800 */
[----:B------:R-:W2:Y:S06]  /*0020*/  S2R R0, SR_TID.Y ;  /* 0x0000000000007919 */ /* 0x000eac0000002200 */
[----:B------:R-:W2:Y:S01]  /*0030*/  S2UR UR7, SR_CTAID.Y ;  /* 0x00000000000779c3 */ /* 0x000ea20000002600 */
[----:B0-----:R-:W-:Y:S01]  /*0040*/  VIADD R1, R1, 0xffffffa8 ;  /* 0xffffffa801017836 */ /* 0x001fe20000000000 */
[----:B------:R-:W0:Y:S01]  /*0050*/  LDCU UR5, c[0x0][0x2fc] ;  /* 0x00005f80ff0577ac */ /* 0x000e220008000800 */
[----:B------:R-:W3:Y:S01]  /*0060*/  S2R R3, SR_TID.X ;  /* 0x0000000000037919 */ /* 0x000ee20000002100 */
[----:B------:R-:W-:Y:S01]  /*0070*/  BSSY.RECONVERGENT B9, `(.L_x_37) ;  /* 0x00002bb000097945 */ /* 0x000fe20003800200 */
[----:B------:R-:W-:Y:S01]  /*0080*/  IMAD.MOV.U32 R28, RZ, RZ, RZ ;  /* 0x000000ffff1c7224 */ /* 0x000fe200078e00ff */
[----:B------:R-:W4:Y:S01]  /*0090*/  LDCU UR4, c[0x0][0x2f8] ;  /* 0x00005f00ff0477ac */ /* 0x000f220008000800 */
[----:B------:R-:W-:Y:S01]  /*00a0*/  CS2R R26, SRZ ;  /* 0x00000000001a7805 */ /* 0x000fe2000001ff00 */
[----:B------:R-:W3:Y:S01]  /*00b0*/  LDC R30, c[0x0][0x360] ;  /* 0x0000d800ff1e7b82 */ /* 0x000ee20000000800 */
[----:B------:R-:W0:Y:S07]  /*00c0*/  LDCU.64 UR36, c[0x0][0x358] ;  /* 0x00006b00ff2477ac */ /* 0x000e2e0008000a00 */
[----:B------:R-:W2:Y:S01]  /*00d0*/  LDC R29, c[0x0][0x364] ;  /* 0x0000d900ff1d7b82 */ /* 0x000ea20000000800 */
[----:B-1----:R-:W-:-:S05]  /*00e0*/  IMAD.U32 R6, RZ, RZ, UR8 ;  /* 0x00000008ff067e24 */ /* 0x002fca000f8e00ff */
[----:B------:R-:W-:Y:S02]  /*00f0*/  ISETP.GE.AND P0, PT, R6, 0x1, PT ;  /* 0x000000010600780c */ /* 0x000fe40003f06270 */
[----:B------:R-:W3:Y:S01]  /*0100*/  S2UR UR6, SR_CTAID.X ;  /* 0x00000000000679c3 */ /* 0x000ee20000002500 */
[----:B----4-:R-:W-:-:S04]  /*0110*/  IADD3 R16, P1, PT, R1, UR4, RZ ;  /* 0x0000000401107c10 */ /* 0x010fc8000ff3e0ff */
[----:B0-----:R-:W-:Y:S01]  /*0120*/  IADD3.X R2, PT, PT, RZ, UR5, RZ, P1, !PT ;  /* 0x00000005ff027c10 */ /* 0x001fe20008ffe4ff */
[----:B--2---:R-:W-:Y:S02]  /*0130*/  IMAD R29, R29, UR7, R0 ;  /* 0x000000071d1d7c24 */ /* 0x004fe4000f8e0200 */
[----:B---3--:R-:W-:-:S03]  /*0140*/  IMAD R30, R30, UR6, R3 ;  /* 0x000000061e1e7c24 */ /* 0x008fc6000f8e0203 */
[----:B------:R-:W-:Y:S05]  /*0150*/  @!P0 BRA `(.L_x_38) ;  /* 0x0000002800b08947 */ /* 0x000fea0003800000 */
[----:B------:R-:W0:Y:S01]  /*0160*/  LDCU UR38, c[0x0][0x3a8] ;  /* 0x00007500ff2677ac */ /* 0x000e220008000800 */
[----:B------:R-:W1:Y:S01]  /*0170*/  LDC.64 R52, c[0x0][0x3b8] ;  /* 0x0000ee00ff347b82 */ /* 0x000e620000000a00 */
[----:B------:R-:W2:Y:S01]  /*0180*/  LDCU.64 UR4, c[0x0][0x388] ;  /* 0x00007100ff0477ac */ /* 0x000ea20008000a00 */
[----:B0-----:R-:W-:Y:S01]  /*0190*/  UISETP.GT.AND UP0, UPT, UR38, URZ, UPT ;  /* 0x000000ff2600728c */ /* 0x001fe2000bf04270 */
[----:B--2---:R-:W-:Y:S01]  /*01a0*/  ISETP.GE.AND P0, PT, R29, UR5, PT ;  /* 0x000000051d007c0c */ /* 0x004fe2000bf06270 */
[----:B-1----:R-:W-:-:S03]  /*01b0*/  IMAD.WIDE.U32 R52, R3, 0x30, R52 ;  /* 0x0000003003347825 */ /* 0x002fc600078e0034 */
[----:B------:R-:W-:-:S04]  /*01c0*/  ISETP.GE.OR P0, PT, R30, UR4, P0 ;  /* 0x000000041e007c0c */ /* 0x000fc80008706670 */
[----:B------:R-:W-:Y:S09]  /*01d0*/  BRA.U UP0, `(.L_x_39) ;  /* 0x0000000100987547 */ /* 0x000ff2000b800000 */
[----:B------:R-:W2:Y:S01]  /*01e0*/  LDG.E.64 R12, desc[UR36][R52.64+0x8] ;  /* 0x00000824340c7981 */ /* 0x000ea2000c1e1b00 */
[----:B------:R-:W0:Y:S03]  /*01f0*/  LDCU UR5, c[0x0][0x390] ;  /* 0x00007200ff0577ac */ /* 0x000e260008000800 */
[----:B------:R-:W3:Y:S04]  /*0200*/  LDG.E.64 R16, desc[UR36][R52.64+0x10] ;  /* 0x0000102434107981 */ /* 0x000ee8000c1e1b00 */
[----:B------:R1:W5:Y:S04]  /*0210*/  LDG.E R7, desc[UR36][R52.64+0x20] ;  /* 0x0000202434077981 */ /* 0x000368000c1e1900 */
[----:B------:R1:W5:Y:S04]  /*0220*/  LDG.E.64 R2, desc[UR36][R52.64+0x28] ;  /* 0x0000282434027981 */ /* 0x000368000c1e1b00 */
[----:B------:R1:W5:Y:S04]  /*0230*/  LDG.E.64 R8, desc[UR36][R52.64] ;  /* 0x0000002434087981 */ /* 0x000368000c1e1b00 */
[----:B------:R1:W5:Y:S01]  /*0240*/  LDG.E.64 R4, desc[UR36][R52.64+0x18] ;  /* 0x0000182434047981 */ /* 0x000362000c1e1b00 */
[----:B------:R-:W-:Y:S01]  /*0250*/  UMOV UR4, URZ ;  /* 0x000000ff00047c82 */ /* 0x000fe20008000000 */
[----:B--2---:R-:W-:-:S02]  /*0260*/  IMAD.MOV.U32 R15, RZ, RZ, R12 ;  /* 0x000000ffff0f7224 */ /* 0x004fc400078e000c */
[----:B------:R-:W-:Y:S02]  /*0270*/  IMAD.MOV.U32 R10, RZ, RZ, R13 ;  /* 0x000000ffff0a7224 */ /* 0x000fe400078e000d */
[----:B---3--:R-:W-:Y:S01]  /*0280*/  IMAD.MOV.U32 R12, RZ, RZ, R17 ;  /* 0x000000ffff0c7224 */ /* 0x008fe200078e0011 */
[----:B01----:R-:W-:-:S07]  /*0290*/  MOV R11, R16 ;  /* 0x00000010000b7202 */ /* 0x003fce0000000f00 */
.L_x_40:
[----:B-----5:R-:W-:Y:S01]  /*02a0*/  SHF.R.U32.HI R0, RZ, 0x2, R9 ;  /* 0x00000002ff007819 */ /* 0x020fe20000011609 */
[----:B------:R-:W-:Y:S01]  /*02b0*/  VIADD R14, R8, 0x587c5 ;  /* 0x000587c5080e7836 */ /* 0x000fe20000000000 */
[----:B------:R-:W-:Y:S01]  /*02c0*/  UIADD3 UR4, UPT, UPT, UR4, 0x1, URZ ;  /* 0x0000000104047890 */ /* 0x000fe2000fffe0ff */
[----:B------:R0:W-:Y:S01]  /*02d0*/  STG.E.64 desc[UR36][R52.64+0x8], R10 ;  /* 0x0000080a34007986 */ /* 0x0001e2000c101b24 */
[----:B------:R-:W-:Y:S01]  /*02e0*/  LOP3.LUT R0, R0, R9, RZ, 0x3c, !PT ;  /* 0x0000000900007212 */ /* 0x000fe200078e3cff */
[----:B------:R-:W-:Y:S02]  /*02f0*/  IMAD.SHL.U32 R9, R12, 0x10, RZ ;  /* 0x000000100c097824 */ /* 0x000fe400078e00ff */
[----:B------:R0:W-:Y:S02]  /*0300*/  STG.E.64 desc[UR36][R52.64+0x18], R4 ;  /* 0x0000180434007986 */ /* 0x0001e4000c101b24 */
[----:B------:R-:W-:Y:S02]  /*0310*/  IMAD.SHL.U32 R6, R0, 0x2, RZ ;  /* 0x0000000200067824 */ /* 0x000fe400078e00ff */
[----:B------:R0:W-:Y:S03]  /*0320*/  STG.E desc[UR36][R52.64+0x20], R7 ;  /* 0x0000200734007986 */ /* 0x0001e6000c101924 */
[----:B------:R-:W-:Y:S01]  /*0330*/  LOP3.LUT R9, R12, R9, R6, 0x96, !PT ;  /* 0x000000090c097212 */ /* 0x000fe200078e9606 */
[----:B------:R0:W-:Y:S03]  /*0340*/  STG.E.64 desc[UR36][R52.64+0x28], R2 ;  /* 0x0000280234007986 */ /* 0x0001e6000c101b24 */
[----:B------:R-:W-:Y:S01]  /*0350*/  LOP3.LUT R13, R9, R0, RZ, 0x3c, !PT ;  /* 0x00000000090d7212 */ /* 0x000fe200078e3cff */
[----:B------:R0:W-:Y:S04]  /*0360*/  STG.E.64 desc[UR36][R52.64], R14 ;  /* 0x0000000e34007986 */ /* 0x0001e8000c101b24 */
[----:B------:R0:W-:Y:S01]  /*0370*/  STG.E.64 desc[UR36][R52.64+0x10], R12 ;  /* 0x0000100c34007986 */ /* 0x0001e2000c101b24 */
[----:B------:R-:W-:Y:S05]  /*0380*/  @P0 EXIT ;  /* 0x000000000000094d */ /* 0x000fea0003800000 */
[----:B------:R-:W-:Y:S01]  /*0390*/  MOV R6, UR5 ;  /* 0x0000000500067c02 */ /* 0x000fe20008000f00 */
[----:B------:R-:W-:Y:S02]  /*03a0*/  IMAD.MOV.U32 R9, RZ, RZ, R15 ;  /* 0x000000ffff097224 */ /* 0x000fe400078e000f */
[----:B0-----:R-:W-:Y:S01]  /*03b0*/  IMAD.MOV.U32 R15, RZ, RZ, R10 ;  /* 0x000000ffff0f7224 */ /* 0x001fe200078e000a */
[----:B------:R-:W-:Y:S01]  /*03c0*/  ISETP.NE.AND P1, PT, R6, UR4, PT ;  /* 0x0000000406007c0c */ /* 0x000fe2000bf25270 */
[----:B------:R-:W-:Y:S01]  /*03d0*/  IMAD.MOV.U32 R8, RZ, RZ, R14 ;  /* 0x000000ffff087224 */ /* 0x000fe200078e000e */
[----:B------:R-:W-:Y:S01]  /*03e0*/  MOV R10, R11 ;  /* 0x0000000b000a7202 */ /* 0x000fe20000000f00 */
[----:B------:R-:W-:Y:S02]  /*03f0*/  IMAD.MOV.U32 R11, RZ, RZ, R12 ;  /* 0x000000ffff0b7224 */ /* 0x000fe400078e000c */
[----:B------:R-:W-:-:S08]  /*0400*/  IMAD.MOV.U32 R12, RZ, RZ, R13 ;  /* 0x000000ffff0c7224 */ /* 0x000fd000078e000d */
[----:B------:R-:W-:Y:S05]  /*0410*/  @P1 BRA `(.L_x_40) ;  /* 0xfffffffc00a01947 */ /* 0x000fea000383ffff */
[----:B------:R-:W-:Y:S01]  /*0420*/  CS2R R26, SRZ ;  /* 0x00000000001a7805 */ /* 0x000fe2000001ff00 */
[----:B------:R-:W-:Y:S06]  /*0430*/  BRA `(.L_x_38) ;  /* 0x0000002400f87947 */ /* 0x000fec0003800000 */
.L_x_39:
[----:B------:R-:W2:Y:S04]  /*0440*/  LDG.E.64 R4, desc[UR36][R52.64] ;  /* 0x0000002434047981 */ /* 0x000ea8000c1e1b00 */
[----:B------:R-:W3:Y:S04]  /*0450*/  LDG.E.64 R8, desc[UR36][R52.64+0x10] ;  /* 0x0000102434087981 */ /* 0x000ee8000c1e1b00 */
[----:B------:R-:W4:Y:S01]  /*0460*/  LDG.E.64 R6, desc[UR36][R52.64+0x8] ;  /* 0x0000082434067981 */ /* 0x000f22000c1e1b00 */
[----:B--2---:R-:W-:Y:S02]  /*0470*/  SHF.R.U32.HI R0, RZ, 0x2, R5 ;  /* 0x00000002ff007819 */ /* 0x004fe40000011605 */
[----:B------:R-:W-:-:S02]  /*0480*/  IADD3 R4, PT, PT, R4, 0x587c5, RZ ;  /* 0x000587c504047810 */ /* 0x000fc40007ffe0ff */
[----:B------:R-:W-:Y:S01]  /*0490*/  LOP3.LUT R0, R0, R5, RZ, 0x3c, !PT ;  /* 0x0000000500007212 */ /* 0x000fe200078e3cff */
[----:B---3--:R-:W-:-:S03]  /*04a0*/  IMAD.SHL.U32 R10, R9, 0x10, RZ ;  /* 0x00000010090a7824 */ /* 0x008fc600078e00ff */
[----:B------:R-:W-:Y:S01]  /*04b0*/  SHF.L.U32 R3, R0, 0x1, RZ ;  /* 0x0000000100037819 */ /* 0x000fe200000006ff */
[----:B----4-:R-:W-:Y:S02]  /*04c0*/  IMAD.MOV.U32 R5, RZ, RZ, R6 ;  /* 0x000000ffff057224 */ /* 0x010fe400078e0006 */
[----:B------:R-:W-:Y:S01]  /*04d0*/  IMAD.MOV.U32 R6, RZ, RZ, R7 ;  /* 0x000000ffff067224 */ /* 0x000fe200078e0007 */
[----:B------:R-:W-:Y:S01]  /*04e0*/  LOP3.LUT R3, R9, R10, R3, 0x96, !PT ;  /* 0x0000000a09037212 */ /* 0x000fe200078e9603 */
[----:B------:R-:W-:Y:S01]  /*04f0*/  IMAD.MOV.U32 R7, RZ, RZ, R8 ;  /* 0x000000ffff077224 */ /* 0x000fe200078e0008 */
[----:B------:R0:W-:Y:S01]  /*0500*/  STG.E.64 desc[UR36][R52.64], R4 ;  /* 0x0000000434007986 */ /* 0x0001e2000c101b24 */
[----:B------:R-:W-:Y:S01]  /*0510*/  IMAD.MOV.U32 R10, RZ, RZ, R9 ;  /* 0x000000ffff0a7224 */ /* 0x000fe200078e0009 */
[----:B------:R-:W-:Y:S02]  /*0520*/  LOP3.LUT R11, R3, R0, RZ, 0x3c, !PT ;  /* 0x00000000030b7212 */ /* 0x000fe400078e3cff */
[----:B------:R0:W-:Y:S03]  /*0530*/  STG.E.64 desc[UR36][R52.64+0x8], R6 ;  /* 0x0000080634007986 */ /* 0x0001e6000c101b24 */
[----:B------:R-:W-:Y:S01]  /*0540*/  IMAD.IADD R0, R11, 0x1, R4 ;  /* 0x000000010b007824 */ /* 0x000fe200078e0204 */
[----:B------:R0:W-:Y:S01]  /*0550*/  STG.E.64 desc[UR36][R52.64+0x10], R10 ;  /* 0x0000100a34007986 */ /* 0x0001e2000c101b24 */
[----:B------:R-:W-:Y:S05]  /*0560*/  @P0 EXIT ;  /* 0x000000000000094d */ /* 0x000fea0003800000 */
[C---:B------:R-:W-:Y:S01]  /*0570*/  VIADD R17, R16.reuse, 0x30 ;  /* 0x0000003010117836 */ /* 0x040fe20000000000 */
[----:B------:R-:W-:Y:S02]  /*0580*/  IADD3 R18, PT, PT, R16, 0xc, RZ ;  /* 0x0000000c10127810 */ /* 0x000fe40007ffe0ff */
[----:B------:R-:W-:Y:S01]  /*0590*/  CS2R R26, SRZ ;  /* 0x00000000001a7805 */ /* 0x000fe2000001ff00 */
[----:B------:R-:W-:Y:S01]  /*05a0*/  IMAD.MOV.U32 R25, RZ, RZ, RZ ;  /* 0x000000ffff197224 */ /* 0x000fe200078e00ff */
[----:B------:R-:W-:Y:S01]  /*05b0*/  ULOP3.LUT UR39, UR38, 0x7, URZ, 0xc0, !UPT ;  /* 0x0000000726277892 */ /* 0x000fe2000f8ec0ff */
[----:B------:R-:W-:Y:S01]  /*05c0*/  IMAD.MOV.U32 R28, RZ, RZ, RZ ;  /* 0x000000ffff1c7224 */ /* 0x000fe200078e00ff */
[----:B------:R-:W-:Y:S02]  /*05d0*/  ULOP3.LUT UR40, UR38, 0x3, URZ, 0xc0, !UPT ;  /* 0x0000000326287892 */ /* 0x000fe4000f8ec0ff */
[----:B------:R-:W-:-:S12]  /*05e0*/  ULOP3.LUT UR38, UR38, 0x7ffffff8, URZ, 0xc0, !UPT ;  /* 0x7ffffff826267892 */ /* 0x000fd8000f8ec0ff */
.L_x_86:
[----:B01----:R-:W0:Y:S02]  /*05f0*/  LDC.64 R4, c[0x0][0x398] ;  /* 0x0000e600ff047b82 */ /* 0x003e240000000a00 */
[----:B0-----:R-:W2:Y:S04]  /*0600*/  LDG.E R6, desc[UR36][R4.64+0xc] ;  /* 0x00000c2404067981 */ /* 0x001ea8000c1e1900 */
[----:B------:R-:W3:Y:S04]  /*0610*/  LDG.E R8, desc[UR36][R4.64+0x10] ;  /* 0x0000102404087981 */ /* 0x000ee8000c1e1900 */
[----:B------:R-:W4:Y:S01]  /*0620*/  LDG.E R9, desc[UR36][R4.64+0x14] ;  /* 0x0000142404097981 */ /* 0x000f22000c1e1900 */
[----:B------:R-:W0:Y:S01]  /*0630*/  LDCU UR4, c[0x0][0x2f8] ;  /* 0x00005f00ff0477ac */ /* 0x000e220008000800 */
[----:B------:R-:W-:Y:S01]  /*0640*/  I2FP.F32.U32 R0, R0 ;  /* 0x0000000000007245 */ /* 0x000fe20000201000 */
[----:B------:R-:W-:Y:S01]  /*0650*/  IMAD.MOV.U32 R3, RZ, RZ, 0x2f800000 ;  /* 0x2f800000ff037424 */ /* 0x000fe200078e00ff */
[----:B------:R-:W-:Y:S01]  /*0660*/  I2FP.F32.U32 R7, R29 ;  /* 0x0000001d00077245 */ /* 0x000fe20000201000 */
[----:B------:R-:W-:-:S02]  /*0670*/  HFMA2 R13, -RZ, RZ, 1.44921875, -19.203125 ;  /* 0x3dcccccdff0d7431 */ /* 0x000fc400000001ff */
[----:B------:R-:W-:Y:S02]  /*0680*/  IMAD.MOV.U32 R11, RZ, RZ, 0x4f000000 ;  /* 0x4f000000ff0b7424 */ /* 0x000fe400078e00ff */
[----:B------:R-:W-:Y:S01]  /*0690*/  FFMA R0, R0, R3, 1.1641532182693481445e-10 ;  /* 0x2f00000000007423 */ /* 0x000fe20000000003 */
[----:B------:R-:W-:Y:S02]  /*06a0*/  I2FP.F32.S32 R3, R30 ;  /* 0x0000001e00037245 */ /* 0x000fe40000201400 */
[----:B------:R-:W-:Y:S02]  /*06b0*/  CS2R R22, SRZ ;  /* 0x0000000000167805 */ /* 0x000fe4000001ff00 */
[----:B------:R-:W-:Y:S01]  /*06c0*/  PRMT R24, RZ, 0x7610, R24 ;  /* 0x00007610ff187816 */ /* 0x000fe20000000018 */
[C---:B------:R-:W-:Y:S01]  /*06d0*/  FADD R7, R0.reuse, R7 ;  /* 0x0000000700077221 */ /* 0x040fe20000000000 */
[----:B------:R-:W-:Y:S01]  /*06e0*/  FADD R3, R0, R3 ;  /* 0x0000000300037221 */ /* 0x000fe20000000000 */
[----:B0-----:R-:W-:Y:S01]  /*06f0*/  VIADD R10, R17, -UR4 ;  /* 0x80000004110a7c36 */ /* 0x001fe20008000000 */
[----:B------:R-:W0:Y:S04]  /*0700*/  LDCU UR4, c[0x0][0x3a8] ;  /* 0x00007500ff0477ac */ /* 0x000e280008000800 */
[----:B------:R1:W-:Y:S04]  /*0710*/  STL [R10+0x1c], R13 ;  /* 0x00001c0d0a007387 */ /* 0x0003e80000100800 */
[----:B------:R1:W-:Y:S04]  /*0720*/  STL [R10+0x18], R11 ;  /* 0x0000180b0a007387 */ /* 0x0003e80000100800 */
[----:B------:R1:W-:Y:S04]  /*0730*/  STL [R10+0x20], R11 ;  /* 0x0000200b0a007387 */ /* 0x0003e80000100800 */
[----:B------:R1:W-:Y:S01]  /*0740*/  STL [R10], R3 ;  /* 0x000000030a007387 */ /* 0x0003e20000100800 */
[----:B0-----:R-:W-:-:S03]  /*0750*/  UISETP.GE.U32.AND UP0, UPT, UR4, 0x8, UPT ;  /* 0x000000080400788c */ /* 0x001fc6000bf06070 */
[----:B------:R1:W-:Y:S04]  /*0760*/  STL [R10+0x4], R7 ;  /* 0x000004070a007387 */ /* 0x0003e80000100800 */
[----:B------:R1:W-:Y:S04]  /*0770*/  STL [R10+0x8], RZ ;  /* 0x000008ff0a007387 */ /* 0x0003e80000100800 */
[----:B--2---:R1:W-:Y:S04]  /*0780*/  STL [R10+0xc], R6 ;  /* 0x00000c060a007387 */ /* 0x0043e80000100800 */
[----:B---3--:R1:W-:Y:S04]  /*0790*/  STL [R10+0x10], R8 ;  /* 0x000010080a007387 */ /* 0x0083e80000100800 */
[----:B----4-:R1:W-:Y:S01]  /*07a0*/  STL [R10+0x14], R9 ;  /* 0x000014090a007387 */ /* 0x0103e20000100800 */
[----:B------:R-:W-:Y:S05]  /*07b0*/  BRA.U !UP0, `(.L_x_41) ;  /* 0x0000000908947547 */ /* 0x000fea000b800000 */
[----:B------:R-:W0:Y:S01]  /*07c0*/  LDCU.64 UR4, c[0x0][0x3a0] ;  /* 0x00007400ff0477ac */ /* 0x000e220008000a00 */
[----:B------:R-:W-:Y:S01]  /*07d0*/  BSSY.RECONVERGENT B7, `(.L_x_42) ;  /* 0x00000a2000077945 */ /* 0x000fe20003800200 */
[----:B------:R-:W-:Y:S02]  /*07e0*/  PRMT R24, RZ, 0x7610, R24 ;  /* 0x00007610ff187816 */ /* 0x000fe40000000018 */
[----:B------:R-:W-:Y:S01]  /*07f0*/  CS2R R22, SRZ ;  /* 0x0000000000167805 */ /* 0x000fe2000001ff00 */
[----:B0-----:R-:W-:-:S04]  /*0800*/  UIADD3 UR4, UP0, UPT, UR4, 0x20, URZ ;  /* 0x0000002004047890 */ /* 0x001fc8000ff1e0ff */
[----:B------:R-:W-:Y:S02]  /*0810*/  UIADD3.X UR5, UPT, UPT, URZ, UR5, URZ, UP0, !UPT ;  /* 0x00000005ff057290 */ /* 0x000fe400087fe4ff */
[----:B------:R-:W-:-:S04]  /*0820*/  IMAD.U32 R46, RZ, RZ, UR4 ;  /* 0x00000004ff2e7e24 */ /* 0x000fc8000f8e00ff */
[----:B------:R-:W-:-:S07]  /*0830*/  MOV R47, UR5 ;  /* 0x00000005002f7c02 */ /* 0x000fce0008000f00 */
.L_x_51:
[----:B------:R-:W1:Y:S04]  /*0840*/  LDG.E.64 R4, desc[UR36][R46.64+-0x20] ;  /* 0xffffe0242e047981 */ /* 0x000e68000c1e1b00 */
[----:B-1----:R-:W2:Y:S04]  /*0850*/  LD.E.64 R8, desc[UR36][R4.64] ;  /* 0x0000002404087980 */ /* 0x002ea8000c101b00 */
[----:B--2---:R-:W2:Y:S01]  /*0860*/  LD.E R8, desc[UR36][R8.64] ;  /* 0x0000002408087980 */ /* 0x004ea2000c101900 */
[----:B------:R-:W-:Y:S01]  /*0870*/  IADD3 R17, P0, PT, R16, 0x30, RZ ;  /* 0x0000003010117810 */ /* 0x000fe20007f1e0ff */
[----:B------:R-:W-:Y:S01]  /*0880*/  HFMA2 R21, -RZ, RZ, 0, 0 ;  /* 0x00000000ff157431 */ /* 0x000fe200000001ff */
[----:B------:R-:W-:Y:S01]  /*0890*/  BSSY.RECONVERGENT B6, `(.L_x_43) ;  /* 0x0000007000067945 */ /* 0x000fe20003800200 */
[----:B------:R-:W-:-:S02]  /*08a0*/  MOV R20, 0x900 ;  /* 0x0000090000147802 */ /* 0x000fc40000000f00 */
[----:B------:R-:W-:Y:S02]  /*08b0*/  IMAD.X R19, RZ, RZ, R2, P0 ;  /* 0x000000ffff137224 */ /* 0x000fe400000e0602 */
[----:B------:R-:W-:Y:S02]  /*08c0*/  IMAD.MOV.U32 R6, RZ, RZ, R17 ;  /* 0x000000ffff067224 */ /* 0x000fe400078e0011 */
[----:B------:R-:W-:Y:S01]  /*08d0*/  IMAD.MOV.U32 R7, RZ, RZ, R19 ;  /* 0x000000ffff077224 */ /* 0x000fe200078e0013 */
[----:B--2---:R0:W1:Y:S06]  /*08e0*/  LDC.64 R10, c[0x2][R8] ;  /* 0x00800000080a7b82 */ /* 0x00406c0000000a00 */
[----:B01----:R-:W-:Y:S05]  /*08f0*/  CALL.REL.NOINC R10 `(_Z6renderP4Vec3iiiPK6CameraPP8GeometryiPK5LightP17curandStateXORWOW) ;  /* 0xfffffff40ac07344 */ /* 0x003fea0003c3ffff */
[----:B------:R-:W-:Y:S05]  /*0900*/  BSYNC.RECONVERGENT B6 ;  /* 0x0000000000067941 */ /* 0x000fea0003800200 */
.L_x_43:
[----:B------:R-:W2:Y:S04]  /*0910*/  LDG.E.64 R10, desc[UR36][R46.64+-0x18] ;  /* 0xffffe8242e0a7981 */ /* 0x000ea8000c1e1b00 */
[----:B--2---:R-:W2:Y:S04]  /*0920*/  LD.E.64 R12, desc[UR36][R10.64] ;  /* 0x000000240a0c7980 */ /* 0x004ea8000c101b00 */
[----:B--2---:R-:W2:Y:S01]  /*0930*/  LD.E R8, desc[UR36][R12.64] ;  /* 0x000000240c087980 */ /* 0x004ea2000c101900 */
[----:B------:R-:W-:Y:S01]  /*0940*/  PRMT R0, R4, 0x9910, RZ ;  /* 0x0000991004007816 */ /* 0x000fe200000000ff */
[----:B------:R-:W-:Y:S01]  /*0950*/  BSSY.RECONVERGENT B6, `(.L_x_44) ;  /* 0x000000c000067945 */ /* 0x000fe20003800200 */
[----:B------:R-:W-:Y:S01]  /*0960*/  IMAD.MOV.U32 R4, RZ, RZ, R10 ;  /* 0x000000ffff047224 */ /* 0x000fe200078e000a */
[----:B------:R-:W-:Y:S01]  /*0970*/  MOV R7, R19 ;  /* 0x0000001300077202 */ /* 0x000fe20000000f00 */
[----:B------:R-:W-:Y:S01]  /*0980*/  IMAD.MOV.U32 R5, RZ, RZ, R11 ;  /* 0x000000ffff057224 */ /* 0x000fe200078e000b */
[----:B------:R-:W-:Y:S01]  /*0990*/  ISETP.NE.AND P0, PT, R0, RZ, PT ;  /* 0x000000ff0000720c */ /* 0x000fe20003f05270 */
[----:B------:R-:W-:Y:S01]  /*09a0*/  IMAD.MOV.U32 R6, RZ, RZ, R17 ;  /* 0x000000ffff067224 */ /* 0x000fe200078e0011 */
[----:B------:R-:W-:Y:S01]  /*09b0*/  MOV R20, 0xa10 ;  /* 0x00000a1000147802 */ /* 0x000fe20000000f00 */
[----:B------:R-:W-:Y:S01]  /*09c0*/  IMAD.MOV.U32 R21, RZ, RZ, 0x0 ;  /* 0x00000000ff157424 */ /* 0x000fe200078e00ff */
[----:B------:R-:W-:-:S02]  /*09d0*/  P2R R45, PR, RZ, 0x1 ;  /* 0x00000001ff2d7803 */ /* 0x000fc40000000000 */
[----:B------:R-:W-:Y:S01]  /*09e0*/  SEL R22, R22, R23, !P0 ;  /* 0x0000001716167207 */ /* 0x000fe20004000000 */
[----:B--2---:R-:W0:Y:S06]  /*09f0*/  LDC.64 R8, c[0x2][R8] ;  /* 0x0080000008087b82 */ /* 0x004e2c0000000a00 */
[----:B0-----:R-:W-:Y:S05]  /*0a00*/  CALL.REL.NOINC R8 `(_Z6renderP4Vec3iiiPK6CameraPP8GeometryiPK5LightP17curandStateXORWOW) ;  /* 0xfffffff4087c7344 */ /* 0x001fea0003c3ffff */
[----:B------:R-:W-:Y:S05]  /*0a10*/  BSYNC.RECONVERGENT B6 ;  /* 0x0000000000067941 */ /* 0x000fea0003800200 */
.L_x_44:
        /* <DEDUP_REMOVED lines=12> */
[----:B------:R-:W-:-:S09]  /*0ae0*/  P2R R44, PR, RZ, 0x1 ;  /* 0x00000001ff2c7803 */ /* 0x000fd20000000000 */
[----:B------:R-:W-:Y:S01]  /*0af0*/  @P0 VIADD R22, R23, 0x1 ;  /* 0x0000000117160836 */ /* 0x000fe20000000000 */
[----:B--2---:R-:W0:Y:S06]  /*0b00*/  LDC.64 R8, c[0x2][R8] ;  /* 0x0080000008087b82 */ /* 0x004e2c0000000a00 */
[----:B0-----:R-:W-:Y:S05]  /*0b10*/  CALL.REL.NOINC R8 `(_Z6renderP4Vec3iiiPK6CameraPP8GeometryiPK5LightP17curandStateXORWOW) ;  /* 0xfffffff408387344 */ /* 0x001fea0003c3ffff */
[----:B------:R-:W-:Y:S05]  /*0b20*/  BSYNC.RECONVERGENT B6 ;  /* 0x0000000000067941 */ /* 0x000fea0003800200 */
.L_x_45:
[----:B------:R-:W2:Y:S04]  /*0b30*/  LDG.E.64 R10, desc[UR36][R46.64+-0x8] ;  /* 0xfffff8242e0a7981 */ /* 0x000ea8000c1e1b00 */
[----:B--2---:R-:W2:Y:S04]  /*0b40*/  LD.E.64 R12, desc[UR36][R10.64] ;  /* 0x000000240a0c7980 */ /* 0x004ea8000c101b00 */
[----:B--2---:R-:W2:Y:S01]  /*0b50*/  LD.E R8, desc[UR36][R12.64] ;  /* 0x000000240c087980 */ /* 0x004ea2000c101900 */
[----:B------:R-:W-:Y:S01]  /*0b60*/  PRMT R0, R4, 0x9910, RZ ;  /* 0x0000991004007816 */ /* 0x000fe200000000ff */
[----:B------:R-:W-:Y:S01]  /*0b70*/  BSSY.RECONVERGENT B6, `(.L_x_46) ;  /* 0x000000c000067945 */ /* 0x000fe20003800200 */
[----:B------:R-:W-:Y:S01]  /*0b80*/  MOV R4, R10 ;  /* 0x0000000a00047202 */ /* 0x000fe20000000f00 */
[----:B------:R-:W-:Y:S01]  /*0b90*/  IMAD.MOV.U32 R5, RZ, RZ, R11 ;  /* 0x000000ffff057224 */ /* 0x000fe200078e000b */
[----:B------:R-:W-:Y:S01]  /*0ba0*/  ISETP.NE.AND P0, PT, R0, RZ, PT ;  /* 0x000000ff0000720c */ /* 0x000fe20003f05270 */
[----:B------:R-:W-:Y:S01]  /*0bb0*/  IMAD.MOV.U32 R6, RZ, RZ, R17 ;  /* 0x000000ffff067224 */ /* 0x000fe200078e0011 */
[----:B------:R-:W-:Y:S01]  /*0bc0*/  MOV R7, R19 ;  /* 0x0000001300077202 */ /* 0x000fe20000000f00 */
[----:B------:R-:W-:Y:S01]  /*0bd0*/  IMAD.MOV.U32 R21, RZ, RZ, 0x0 ;  /* 0x00000000ff157424 */ /* 0x000fe200078e00ff */
[----:B------:R-:W-:-:S02]  /*0be0*/  P2R R39, PR, RZ, 0x1 ;  /* 0x00000001ff277803 */ /* 0x000fc40000000000 */
[----:B------:R-:W-:-:S07]  /*0bf0*/  MOV R20, 0xc30 ;  /* 0x00000c3000147802 */ /* 0x000fce0000000f00 */
[----:B------:R-:W-:Y:S01]  /*0c00*/  @P0 VIADD R22, R23, 0x2 ;  /* 0x0000000217160836 */ /* 0x000fe20000000000 */
[----:B--2---:R-:W0:Y:S06]  /*0c10*/  LDC.64 R8, c[0x2][R8] ;  /* 0x0080000008087b82 */ /* 0x004e2c0000000a00 */
[----:B0-----:R-:W-:Y:S05]  /*0c20*/  CALL.REL.NOINC R8 `(_Z6renderP4Vec3iiiPK6CameraPP8GeometryiPK5LightP17curandStateXORWOW) ;  /* 0xfffffff008f47344 */ /* 0x001fea0003c3ffff */
[----:B------:R-:W-:Y:S05]  /*0c30*/  BSYNC.RECONVERGENT B6 ;  /* 0x0000000000067941 */ /* 0x000fea0003800200 */
.L_x_46:
        /* <DEDUP_REMOVED lines=17> */
.L_x_47:
        /* <DEDUP_REMOVED lines=17> */
.L_x_48:
        /* <DEDUP_REMOVED lines=17> */
.L_x_49:
        /* <DEDUP_REMOVED lines=17> */
.L_x_50:
[----:B------:R-:W-:Y:S02]  /*1080*/  ISETP.NE.AND P0, PT, R45, RZ, PT ;  /* 0x000000ff2d00720c */ /* 0x000fe40003f05270 */
[----:B------:R-:W-:Y:S02]  /*1090*/  PRMT R0, R4, 0x9910, RZ ;  /* 0x0000991004007816 */ /* 0x000fe400000000ff */
[----:B------:R-:W-:Y:S02]  /*10a0*/  SEL R24, R24, 0x1, !P0 ;  /* 0x0000000118187807 */ /* 0x000fe40004000000 */
[----:B------:R-:W-:Y:S02]  /*10b0*/  ISETP.NE.AND P0, PT, R0, RZ, PT ;  /* 0x000000ff0000720c */ /* 0x000fe40003f05270 */
[----:B------:R-:W-:Y:S02]  /*10c0*/  ISETP.NE.AND P1, PT, R44, RZ, PT ;  /* 0x000000ff2c00720c */ /* 0x000fe40003f25270 */
[----:B------:R-:W-:-:S02]  /*10d0*/  ISETP.NE.AND P2, PT, R39, RZ, PT ;  /* 0x000000ff2700720c */ /* 0x000fc40003f45270 */
[----:B------:R-:W-:Y:S02]  /*10e0*/  SEL R24, R24, 0x1, !P1 ;  /* 0x0000000118187807 */ /* 0x000fe40004800000 */
[----:B------:R-:W-:Y:S02]  /*10f0*/  ISETP.NE.AND P3, PT, R38, RZ, PT ;  /* 0x000000ff2600720c */ /* 0x000fe40003f65270 */
[----:B------:R-:W-:Y:S02]  /*1100*/  SEL R24, R24, 0x1, !P2 ;  /* 0x0000000118187807 */ /* 0x000fe40005000000 */
[----:B------:R-:W-:Y:S02]  /*1110*/  ISETP.NE.AND P4, PT, R37, RZ, PT ;  /* 0x000000ff2500720c */ /* 0x000fe40003f85270 */
[C---:B------:R-:W-:Y:S01]  /*1120*/  @P0 IADD3 R22, PT, PT, R23.reuse, 0x7, RZ ;  /* 0x0000000717160810 */ /* 0x040fe20007ffe0ff */
[----:B------:R-:W-:Y:S01]  /*1130*/  VIADD R23, R23, 0x8 ;  /* 0x0000000817177836 */ /* 0x000fe20000000000 */
[----:B------:R-:W-:-:S02]  /*1140*/  SEL R24, R24, 0x1, !P3 ;  /* 0x0000000118187807 */ /* 0x000fc40005800000 */
[----:B------:R-:W-:Y:S02]  /*1150*/  ISETP.NE.AND P5, PT, R36, RZ, PT ;  /* 0x000000ff2400720c */ /* 0x000fe40003fa5270 */
[----:B------:R-:W-:Y:S02]  /*1160*/  ISETP.NE.AND P1, PT, R23, UR38, PT ;  /* 0x0000002617007c0c */ /* 0x000fe4000bf25270 */
[----:B------:R-:W-:Y:S02]  /*1170*/  SEL R24, R24, 0x1, !P4 ;  /* 0x0000000118187807 */ /* 0x000fe40006000000 */
[----:B------:R-:W-:Y:S02]  /*1180*/  ISETP.NE.AND P6, PT, R31, RZ, PT ;  /* 0x000000ff1f00720c */ /* 0x000fe40003fc5270 */
[----:B------:R-:W-:Y:S02]  /*1190*/  SEL R24, R24, 0x1, !P5 ;  /* 0x0000000118187807 */ /* 0x000fe40006800000 */
[----:B------:R-:W-:-:S02]  /*11a0*/  IADD3 R46, P2, PT, R46, 0x40, RZ ;  /* 0x000000402e2e7810 */ /* 0x000fc40007f5e0ff */
[----:B------:R-:W-:-:S03]  /*11b0*/  SEL R24, R24, 0x1, !P6 ;  /* 0x0000000118187807 */ /* 0x000fc60007000000 */
[----:B------:R-:W-:Y:S01]  /*11c0*/  IMAD.X R47, RZ, RZ, R47, P2 ;  /* 0x000000ffff2f7224 */ /* 0x000fe200010e062f */
[----:B------:R-:W-:Y:S01]  /*11d0*/  SEL R24, R24, 0x1, !P0 ;  /* 0x0000000118187807 */ /* 0x000fe20004000000 */
[----:B------:R-:W-:Y:S06]  /*11e0*/  @P1 BRA `(.L_x_51) ;  /* 0xfffffff400941947 */ /* 0x000fec000383ffff */
[----:B------:R-:W-:Y:S05]  /*11f0*/  BSYNC.RECONVERGENT B7 ;  /* 0x0000000000077941 */ /* 0x000fea0003800200 */
.L_x_42:
[----:B------:R-:W-:-:S07]  /*1200*/  MOV R23, UR38 ;  /* 0x0000002600177c02 */ /* 0x000fce0008000f00 */
.L_x_41:
[----:B------:R-:W-:-:S09]  /*1210*/  UISETP.NE.AND UP0, UPT, UR39, URZ, UPT ;  /* 0x000000ff2700728c */ /* 0x000fd2000bf05270 */
[----:B------:R-:W-:Y:S05]  /*1220*/  BRA.U !UP0, `(.L_x_52) ;  /* 0x0000000908507547 */ /* 0x000fea000b800000 */
[----:B------:R-:W-:-:S04]  /*1230*/  UIADD3 UR4, UPT, UPT, UR39, -0x1, URZ ;  /* 0xffffffff27047890 */ /* 0x000fc8000fffe0ff */
[----:B------:R-:W-:-:S09]  /*1240*/  UISETP.GE.U32.AND UP0, UPT, UR4, 0x3, UPT ;  /* 0x000000030400788c */ /* 0x000fd2000bf06070 */
[----:B------:R-:W-:Y:S05]  /*1250*/  BRA.U !UP0, `(.L_x_53) ;  /* 0x0000000508407547 */ /* 0x000fea000b800000 */
[----:B------:R-:W0:Y:S02]  /*1260*/  LDC.64 R38, c[0x0][0x3a0] ;  /* 0x0000e800ff267b82 */ /* 0x000e240000000a00 */
[----:B0-----:R-:W-:-:S05]  /*1270*/  IMAD.WIDE.U32 R38, R23, 0x8, R38 ;  /* 0x0000000817267825 */ /* 0x001fca00078e0026 */
[----:B------:R-:W1:Y:S04]  /*1280*/  LDG.E.64 R4, desc[UR36][R38.64] ;  /* 0x0000002426047981 */ /* 0x000e68000c1e1b00 */
[----:B-1----:R-:W2:Y:S04]  /*1290*/  LD.E.64 R8, desc[UR36][R4.64] ;  /* 0x0000002404087980 */ /* 0x002ea8000c101b00 */
[----:B--2---:R-:W2:Y:S01]  /*12a0*/  LD.E R8, desc[UR36][R8.64] ;  /* 0x0000002408087980 */ /* 0x004ea2000c101900 */
[----:B------:R-:W-:Y:S01]  /*12b0*/  IADD3 R17, P0, PT, R16, 0x30, RZ ;  /* 0x0000003010117810 */ /* 0x000fe20007f1e0ff */
[----:B------:R-:W-:Y:S01]  /*12c0*/  BSSY.RECONVERGENT B6, `(.L_x_54) ;  /* 0x0000008000067945 */ /* 0x000fe20003800200 */
[----:B------:R-:W-:Y:S01]  /*12d0*/  MOV R20, 0x1340 ;  /* 0x0000134000147802 */ /* 0x000fe20000000f00 */
[----:B------:R-:W-:-:S02]  /*12e0*/  IMAD.MOV.U32 R21, RZ, RZ, 0x0 ;  /* 0x00000000ff157424 */ /* 0x000fc400078e00ff */
[----:B------:R-:W-:Y:S02]  /*12f0*/  IMAD.X R19, RZ, RZ, R2, P0 ;  /* 0x000000ffff137224 */ /* 0x000fe400000e0602 */
[----:B------:R-:W-:-:S03]  /*1300*/  IMAD.MOV.U32 R6, RZ, RZ, R17 ;  /* 0x000000ffff067224 */ /* 0x000fc600078e0011 */
[----:B------:R-:W-:Y:S01]  /*1310*/  MOV R7, R19 ;  /* 0x0000001300077202 */ /* 0x000fe20000000f00 */
[----:B--2---:R0:W1:Y:S06]  /*1320*/  LDC.64 R10, c[0x2][R8] ;  /* 0x00800000080a7b82 */ /* 0x00406c0000000a00 */
[----:B01----:R-:W-:Y:S05]  /*1330*/  CALL.REL.NOINC R10 `(_Z6renderP4Vec3iiiPK6CameraPP8GeometryiPK5LightP17curandStateXORWOW) ;  /* 0xffffffec0a307344 */ /* 0x003fea0003c3ffff */
[----:B------:R-:W-:Y:S05]  /*1340*/  BSYNC.RECONVERGENT B6 ;  /* 0x0000000000067941 */ /* 0x000fea0003800200 */
.L_x_54:
[----:B------:R-:W2:Y:S04]  /*1350*/  LDG.E.64 R10, desc[UR36][R38.64+0x8] ;  /* 0x00000824260a7981 */ /* 0x000ea8000c1e1b00 */
[----:B--2---:R-:W2:Y:S04]  /*1360*/  LD.E.64 R12, desc[UR36][R10.64] ;  /* 0x000000240a0c7980 */ /* 0x004ea8000c101b00 */
[----:B--2---:R-:W2:Y:S01]  /*1370*/  LD.E R8, desc[UR36][R12.64] ;  /* 0x000000240c087980 */ /* 0x004ea2000c101900 */
[----:B------:R-:W-:Y:S01]  /*1380*/  PRMT R0, R4, 0x9910, RZ ;  /* 0x0000991004007816 */ /* 0x000fe200000000ff */
[----:B------:R-:W-:Y:S01]  /*1390*/  BSSY.RECONVERGENT B6, `(.L_x_55) ;  /* 0x000000d000067945 */ /* 0x000fe20003800200 */
[----:B------:R-:W-:Y:S01]  /*13a0*/  IMAD.MOV.U32 R4, RZ, RZ, R10 ;  /* 0x000000ffff047224 */ /* 0x000fe200078e000a */
[----:B------:R-:W-:Y:S01]  /*13b0*/  MOV R5, R11 ;  /* 0x0000000b00057202 */ /* 0x000fe20000000f00 */
[----:B------:R-:W-:Y:S01]  /*13c0*/  VIADD R37, R23, 0x1 ;  /* 0x0000000117257836 */ /* 0x000fe20000000000 */
[----:B------:R-:W-:Y:S01]  /*13d0*/  ISETP.NE.AND P0, PT, R0, RZ, PT ;  /* 0x000000ff0000720c */ /* 0x000fe20003f05270 */
[----:B------:R-:W-:Y:S01]  /*13e0*/  IMAD.MOV.U32 R6, RZ, RZ, R17 ;  /* 0x000000ffff067224 */ /* 0x000fe200078e0011 */
[----:B------:R-:W-:Y:S01]  /*13f0*/  MOV R7, R19 ;  /* 0x0000001300077202 */ /* 0x000fe20000000f00 */
[----:B------:R-:W-:Y:S01]  /*1400*/  IMAD.MOV.U32 R21, RZ, RZ, 0x0 ;  /* 0x00000000ff157424 */ /* 0x000fe200078e00ff */
[----:B------:R-:W-:-:S02]  /*1410*/  P2R R31, PR, RZ, 0x1 ;  /* 0x00000001ff1f7803 */ /* 0x000fc40000000000 */
[----:B------:R-:W-:Y:S02]  /*1420*/  SEL R22, R22, R23, !P0 ;  /* 0x0000001716167207 */ /* 0x000fe40004000000 */
[----:B------:R-:W-:Y:S01]  /*1430*/  MOV R20, 0x1460 ;  /* 0x0000146000147802 */ /* 0x000fe20000000f00 */
[----:B--2---:R-:W0:Y:S06]  /*1440*/  LDC.64 R8, c[0x2][R8] ;  /* 0x0080000008087b82 */ /* 0x004e2c0000000a00 */
[----:B0-----:R-:W-:Y:S05]  /*1450*/  CALL.REL.NOINC R8 `(_Z6renderP4Vec3iiiPK6CameraPP8GeometryiPK5LightP17curandStateXORWOW) ;  /* 0xffffffe808e87344 */ /* 0x001fea0003c3ffff */
[----:B------:R-:W-:Y:S05]  /*1460*/  BSYNC.RECONVERGENT B6 ;  /* 0x0000000000067941 */ /* 0x000fea0003800200 */
.L_x_55:
        /* <DEDUP_REMOVED lines=9> */
[----:B------:R-:W-:Y:S01]  /*1500*/  IMAD.MOV.U32 R21, RZ, RZ, 0x0 ;  /* 0x00000000ff157424 */ /* 0x000fe200078e00ff */
[----:B------:R-:W-:-:S02]  /*1510*/  MOV R7, R19 ;  /* 0x0000001300077202 */ /* 0x000fc40000000f00 */
[----:B------:R-:W-:Y:S01]  /*1520*/  SEL R37, R22, R37, !P0 ;  /* 0x0000002516257207 */ /* 0x000fe20004000000 */
[----:B------:R-:W-:Y:S01]  /*1530*/  VIADD R22, R23, 0x2 ;  /* 0x0000000217167836 */ /* 0x000fe20000000000 */
[----:B------:R-:W-:Y:S02]  /*1540*/  P2R R36, PR, RZ, 0x1 ;  /* 0x00000001ff247803 */ /* 0x000fe40000000000 */
[----:B------:R-:W-:Y:S01]  /*1550*/  MOV R20, 0x1580 ;  /* 0x0000158000147802 */ /* 0x000fe20000000f00 */
[----:B--2---:R-:W0:Y:S06]  /*1560*/  LDC.64 R8, c[0x2][R8] ;  /* 0x0080000008087b82 */ /* 0x004e2c0000000a00 */
[----:B0-----:R-:W-:Y:S05]  /*1570*/  CALL.REL.NOINC R8 `(_Z6renderP4Vec3iiiPK6CameraPP8GeometryiPK5LightP17curandStateXORWOW) ;  /* 0xffffffe808a07344 */ /* 0x001fea0003c3ffff */
[----:B------:R-:W-:Y:S05]  /*1580*/  BSYNC.RECONVERGENT B6 ;  /* 0x0000000000067941 */ /* 0x000fea0003800200 */
.L_x_56:
        /* <DEDUP_REMOVED lines=9> */
[----:B------:R-:W-:Y:S01]  /*1620*/  VIADD R19, R23, 0x3 ;  /* 0x0000000317137836 */ /* 0x000fe20000000000 */
        /* <DEDUP_REMOVED lines=8> */
.L_x_57:
[----:B------:R-:W-:Y:S01]  /*16b0*/  ISETP.NE.AND P4, PT, R31, RZ, PT ;  /* 0x000000ff1f00720c */ /* 0x000fe20003f85270 */
[----:B------:R-:W-:Y:S01]  /*16c0*/  VIADD R23, R23, 0x4 ;  /* 0x0000000417177836 */ /* 0x000fe20000000000 */
[----:B------:R-:W-:Y:S02]  /*16d0*/  ISETP.NE.AND P5, PT, R36, RZ, PT ;  /* 0x000000ff2400720c */ /* 0x000fe40003fa5270 */
[----:B------:R-:W-:Y:S02]  /*16e0*/  SEL R24, R24, 0x1, !P4 ;  /* 0x0000000118187807 */ /* 0x000fe40006000000 */
[----:B------:R-:W-:Y:S02]  /*16f0*/  ISETP.NE.AND P6, PT, R38, RZ, PT ;  /* 0x000000ff2600720c */ /* 0x000fe40003fc5270 */
[----:B------:R-:W-:Y:S02]  /*1700*/  PRMT R0, R4, 0x9910, RZ ;  /* 0x0000991004007816 */ /* 0x000fe400000000ff */
[----:B------:R-:W-:-:S02]  /*1710*/  SEL R24, R24, 0x1, !P5 ;  /* 0x0000000118187807 */ /* 0x000fc40006800000 */
[----:B------:R-:W-:Y:S02]  /*1720*/  ISETP.NE.AND P0, PT, R0, RZ, PT ;  /* 0x000000ff0000720c */ /* 0x000fe40003f05270 */
[----:B------:R-:W-:Y:S02]  /*1730*/  SEL R24, R24, 0x1, !P6 ;  /* 0x0000000118187807 */ /* 0x000fe40007000000 */
[----:B------:R-:W-:Y:S02]  /*1740*/  SEL R22, R22, R19, !P0 ;  /* 0x0000001316167207 */ /* 0x000fe40004000000 */
[----:B------:R-:W-:-:S07]  /*1750*/  SEL R24, R24, 0x1, !P0 ;  /* 0x0000000118187807 */ /* 0x000fce0004000000 */
.L_x_53:
[----:B------:R-:W-:-:S09]  /*1760*/  UISETP.NE.AND UP0, UPT, UR40, URZ, UPT ;  /* 0x000000ff2800728c */ /* 0x000fd2000bf05270 */
[----:B------:R-:W-:Y:S05]  /*1770*/  BRA.U !UP0, `(.L_x_52) ;  /* 0x0000000108fc7547 */ /* 0x000fea000b800000 */
[----:B------:R-:W-:-:S09]  /*1780*/  UISETP.NE.AND UP0, UPT, UR40, 0x1, UPT ;  /* 0x000000012800788c */ /* 0x000fd2000bf05270 */
[----:B------:R-:W-:Y:S05]  /*1790*/  BRA.U !UP0, `(.L_x_58) ;  /* 0x0000000108a07547 */ /* 0x000fea000b800000 */
[----:B------:R-:W0:Y:S02]  /*17a0*/  LDC.64 R36, c[0x0][0x3a0] ;  /* 0x0000e800ff247b82 */ /* 0x000e240000000a00 */
[----:B0-----:R-:W-:-:S05]  /*17b0*/  IMAD.WIDE.U32 R36, R23, 0x8, R36 ;  /* 0x0000000817247825 */ /* 0x001fca00078e0024 */
[----:B------:R-:W1:Y:S04]  /*17c0*/  LDG.E.64 R4, desc[UR36][R36.64] ;  /* 0x0000002424047981 */ /* 0x000e68000c1e1b00 */
[----:B-1----:R-:W2:Y:S04]  /*17d0*/  LD.E.64 R8, desc[UR36][R4.64] ;  /* 0x0000002404087980 */ /* 0x002ea8000c101b00 */
[----:B--2---:R-:W2:Y:S01]  /*17e0*/  LD.E R8, desc[UR36][R8.64] ;  /* 0x0000002408087980 */ /* 0x004ea2000c101900 */
[----:B------:R-:W-:Y:S01]  /*17f0*/  IADD3 R17, P0, PT, R16, 0x30, RZ ;  /* 0x0000003010117810 */ /* 0x000fe20007f1e0ff */
[----:B------:R-:W-:Y:S01]  /*1800*/  HFMA2 R21, -RZ, RZ, 0, 0 ;  /* 0x00000000ff157431 */ /* 0x000fe200000001ff */
[----:B------:R-:W-:Y:S01]  /*1810*/  BSSY.RECONVERGENT B6, `(.L_x_59) ;  /* 0x0000007000067945 */ /* 0x000fe20003800200 */
[----:B------:R-:W-:-:S02]  /*1820*/  MOV R20, 0x1880 ;  /* 0x0000188000147802 */ /* 0x000fc40000000f00 */
[----:B------:R-:W-:Y:S01]  /*1830*/  IADD3.X R19, PT, PT, RZ, R2, RZ, P0, !PT ;  /* 0x00000002ff137210 */ /* 0x000fe200007fe4ff */
[----:B------:R-:W-:-:S04]  /*1840*/  IMAD.MOV.U32 R6, RZ, RZ, R17 ;  /* 0x000000ffff067224 */ /* 0x000fc800078e0011 */
[----:B------:R-:W-:Y:S01]  /*1850*/  IMAD.MOV.U32 R7, RZ, RZ, R19 ;  /* 0x000000ffff077224 */ /* 0x000fe200078e0013 */
[----:B--2---:R0:W1:Y:S06]  /*1860*/  LDC.64 R10, c[0x2][R8] ;  /* 0x00800000080a7b82 */ /* 0x00406c0000000a00 */
[----:B01----:R-:W-:Y:S05]  /*1870*/  CALL.REL.NOINC R10 `(_Z6renderP4Vec3iiiPK6CameraPP8GeometryiPK5LightP17curandStateXORWOW) ;  /* 0xffffffe40ae07344 */ /* 0x003fea0003c3ffff */
[----:B------:R-:W-:Y:S05]  /*1880*/  BSYNC.RECONVERGENT B6 ;  /* 0x0000000000067941 */ /* 0x000fea0003800200 */
.L_x_59:
[----:B------:R-:W2:Y:S04]  /*1890*/  LDG.E.64 R36, desc[UR36][R36.64+0x8] ;  /* 0x0000082424247981 */ /* 0x000ea8000c1e1b00 */
[----:B--2---:R-:W2:Y:S04]  /*18a0*/  LD.E.64 R10, desc[UR36][R36.64] ;  /* 0x00000024240a7980 */ /* 0x004ea8000c101b00 */
[----:B--2---:R-:W2:Y:S01]  /*18b0*/  LD.E R8, desc[UR36][R10.64] ;  /* 0x000000240a087980 */ /* 0x004ea2000c101900 */
[----:B------:R-:W-:Y:S01]  /*18c0*/  PRMT R0, R4, 0x9910, RZ ;  /* 0x0000991004007816 */ /* 0x000fe200000000ff */
[----:B------:R-:W-:Y:S01]  /*18d0*/  HFMA2 R21, -RZ, RZ, 0, 0 ;  /* 0x00000000ff157431 */ /* 0x000fe200000001ff */
[----:B------:R-:W-:Y:S01]  /*18e0*/  BSSY.RECONVERGENT B6, `(.L_x_60) ;  /* 0x000000c000067945 */ /* 0x000fe20003800200 */
[----:B------:R-:W-:Y:S01]  /*18f0*/  MOV R7, R19 ;  /* 0x0000001300077202 */ /* 0x000fe20000000f00 */
[----:B------:R-:W-:Y:S01]  /*1900*/  IMAD.MOV.U32 R4, RZ, RZ, R36 ;  /* 0x000000ffff047224 */ /* 0x000fe200078e0024 */
[----:B------:R-:W-:Y:S01]  /*1910*/  ISETP.NE.AND P0, PT, R0, RZ, PT ;  /* 0x000000ff0000720c */ /* 0x000fe20003f05270 */
[----:B------:R-:W-:Y:S01]  /*1920*/  IMAD.MOV.U32 R5, RZ, RZ, R37 ;  /* 0x000000ffff057224 */ /* 0x000fe200078e0025 */
[----:B------:R-:W-:Y:S01]  /*1930*/  MOV R20, 0x19a0 ;  /* 0x000019a000147802 */ /* 0x000fe20000000f00 */
[----:B------:R-:W-:Y:S01]  /*1940*/  VIADD R19, R23, 0x1 ;  /* 0x0000000117137836 */ /* 0x000fe20000000000 */
[----:B------:R-:W-:Y:S01]  /*1950*/  P2R R31, PR, RZ, 0x1 ;  /* 0x00000001ff1f7803 */ /* 0x000fe20000000000 */
[----:B------:R-:W-:Y:S01]  /*1960*/  IMAD.MOV.U32 R6, RZ, RZ, R17 ;  /* 0x000000ffff067224 */ /* 0x000fe200078e0011 */
[----:B------:R-:W-:Y:S01]  /*1970*/  SEL R22, R22, R23, !P0 ;  /* 0x0000001716167207 */ /* 0x000fe20004000000 */
[----:B--2---:R-:W0:Y:S06]  /*1980*/  LDC.64 R8, c[0x2][R8] ;  /* 0x0080000008087b82 */ /* 0x004e2c0000000a00 */
[----:B0-----:R-:W-:Y:S05]  /*1990*/  CALL.REL.NOINC R8 `(_Z6renderP4Vec3iiiPK6CameraPP8GeometryiPK5LightP17curandStateXORWOW) ;  /* 0xffffffe408987344 */ /* 0x001fea0003c3ffff */
[----:B------:R-:W-:Y:S05]  /*19a0*/  BSYNC.RECONVERGENT B6 ;  /* 0x0000000000067941 */ /* 0x000fea0003800200 */
.L_x_60:
[----:B------:R-:W-:Y:S01]  /*19b0*/  ISETP.NE.AND P6, PT, R31, RZ, PT ;  /* 0x000000ff1f00720c */ /* 0x000fe20003fc5270 */
[----:B------:R-:W-:Y:S01]  /*19c0*/  VIADD R23, R23, 0x2 ;  /* 0x0000000217177836 */ /* 0x000fe20000000000 */
[----:B------:R-:W-:Y:S02]  /*19d0*/  PRMT R0, R4, 0x9910, RZ ;  /* 0x0000991004007816 */ /* 0x000fe400000000ff */
[----:B------:R-:W-:Y:S02]  /*19e0*/  SEL R24, R24, 0x1, !P6 ;  /* 0x0000000118187807 */ /* 0x000fe40007000000 */
[----:B------:R-:W-:-:S04]  /*19f0*/  ISETP.NE.AND P0, PT, R0, RZ, PT ;  /* 0x000000ff0000720c */ /* 0x000fc80003f05270 */
[----:B------:R-:W-:Y:S02]  /*1a00*/  SEL R24, R24, 0x1, !P0 ;  /* 0x0000000118187807 */ /* 0x000fe40004000000 */
[----:B------:R-:W-:-:S07]  /*1a10*/  SEL R22, R22, R19, !P0 ;  /* 0x0000001316167207 */ /* 0x000fce0004000000 */
.L_x_58:
[----:B------:R-:W0:Y:S02]  /*1a20*/  LDCU UR4, c[0x0][0x3a8] ;  /* 0x00007500ff0477ac */ /* 0x000e240008000800 */
[----:B0-----:R-:W-:-:S09]  /*1a30*/  ULOP3.LUT UP0, URZ, UR4, 0x1, URZ, 0xc0, !UPT ;  /* 0x0000000104ff7892 */ /* 0x001fd2000f80c0ff */
[----:B------:R-:W-:Y:S05]  /*1a40*/  BRA.U !UP0, `(.L_x_52) ;  /* 0x0000000108487547 */ /* 0x000fea000b800000 */
[----:B-1----:R-:W0:Y:S02]  /*1a50*/  LDC.64 R8, c[0x0][0x3a0] ;  /* 0x0000e800ff087b82 */ /* 0x002e240000000a00 */
[----:B0-----:R-:W-:-:S05]  /*1a60*/  IMAD.WIDE.U32 R8, R23, 0x8, R8 ;  /* 0x0000000817087825 */ /* 0x001fca00078e0008 */
[----:B------:R-:W2:Y:S04]  /*1a70*/  LDG.E.64 R4, desc[UR36][R8.64] ;  /* 0x0000002408047981 */ /* 0x000ea8000c1e1b00 */
[----:B--2---:R-:W2:Y:S04]  /*1a80*/  LD.E.64 R10, desc[UR36][R4.64] ;  /* 0x00000024040a7980 */ /* 0x004ea8000c101b00 */
[----:B--2---:R-:W2:Y:S01]  /*1a90*/  LD.E R10, desc[UR36][R10.64] ;  /* 0x000000240a0a7980 */ /* 0x004ea2000c101900 */
[----:B------:R-:W-:Y:S01]  /*1aa0*/  IADD3 R17, P0, PT, R16, 0x30, RZ ;  /* 0x0000003010117810 */ /* 0x000fe20007f1e0ff */
[----:B------:R-:W-:Y:S01]  /*1ab0*/  BSSY.RECONVERGENT B6, `(.L_x_61) ;  /* 0x0000007000067945 */ /* 0x000fe20003800200 */
[----:B------:R-:W-:Y:S01]  /*1ac0*/  MOV R20, 0x1b20 ;  /* 0x00001b2000147802 */ /* 0x000fe20000000f00 */
[----:B------:R-:W-:Y:S01]  /*1ad0*/  IMAD.MOV.U32 R21, RZ, RZ, 0x0 ;  /* 0x00000000ff157424 */ /* 0x000fe200078e00ff */
[----:B------:R-:W-:Y:S01]  /*1ae0*/  MOV R6, R17 ;  /* 0x0000001100067202 */ /* 0x000fe20000000f00 */
[----:B------:R-:W-:Y:S01]  /*1af0*/  IMAD.X R7, RZ, RZ, R2, P0 ;  /* 0x000000ffff077224 */ /* 0x000fe200000e0602 */
[----:B--2---:R0:W1:Y:S07]  /*1b00*/  LDC.64 R12, c[0x2][R10] ;  /* 0x008000000a0c7b82 */ /* 0x00406e0000000a00 */
[----:B01----:R-:W-:Y:S05]  /*1b10*/  CALL.REL.NOINC R12 `(_Z6renderP4Vec3iiiPK6CameraPP8GeometryiPK5LightP17curandStateXORWOW) ;  /* 0xffffffe40c387344 */ /* 0x003fea0003c3ffff */
[----:B------:R-:W-:Y:S05]  /*1b20*/  BSYNC.RECONVERGENT B6 ;  /* 0x0000000000067941 */ /* 0x000fea0003800200 */
.L_x_61:
[----:B------:R-:W-:-:S04]  /*1b30*/  PRMT R0, R4, 0x9910, RZ ;  /* 0x0000991004007816 */ /* 0x000fc800000000ff */
[----:B------:R-:W-:-:S04]  /*1b40*/  ISETP.NE.AND P0, PT, R0, RZ, PT ;  /* 0x000000ff0000720c */ /* 0x000fc80003f05270 */
[----:B------:R-:W-:Y:S02]  /*1b50*/  SEL R24, R24, 0x1, !P0 ;  /* 0x0000000118187807 */ /* 0x000fe40004000000 */
[----:B------:R-:W-:-:S07]  /*1b60*/  SEL R22, R22, R23, !P0 ;  /* 0x0000001716167207 */ /* 0x000fce0004000000 */
.L_x_52:
[----:B------:R-:W-:Y:S01]  /*1b70*/  LOP3.LUT P0, RZ, R24, 0xff, RZ, 0xc0, !PT ;  /* 0x000000ff18ff7812 */ /* 0x000fe2000780c0ff */
[----:B------:R-:W-:Y:S01]  /*1b80*/  BSSY.RECONVERGENT B8, `(.L_x_62) ;  /* 0x00000ea000087945 */ /* 0x000fe20003800200 */
[----:B------:R-:W-:Y:S02]  /*1b90*/  HFMA2 R0, -RZ, RZ, 0, 0 ;  /* 0x00000000ff007431 */ /* 0x000fe400000001ff */
[----:B------:R-:W-:Y:S02]  /*1ba0*/  IMAD.MOV.U32 R45, RZ, RZ, RZ ;  /* 0x000000ffff2d7224 */ /* 0x000fe400078e00ff */
[----:B-1----:R-:W-:-:S07]  /*1bb0*/  IMAD.MOV.U32 R3, RZ, RZ, RZ ;  /* 0x000000ffff037224 */ /* 0x002fce00078e00ff */
[----:B------:R-:W-:Y:S05]  /*1bc0*/  @!P0 BRA `(.L_x_63) ;  /* 0x0000000c00948947 */ /* 0x000fea0003800000 */
[----:B------:R-:W0:Y:S01]  /*1bd0*/  LDCU UR4, c[0x0][0x2f8] ;  /* 0x00005f00ff0477ac */ /* 0x000e220008000800 */
[----:B------:R-:W1:Y:S01]  /*1be0*/  LDC.64 R4, c[0x0][0x3b0] ;  /* 0x0000ec00ff047b82 */ /* 0x000e620000000a00 */
[----:B0-----:R-:W-:-:S05]  /*1bf0*/  VIADD R9, R17, -UR4 ;  /* 0x8000000411097c36 */ /* 0x001fca0008000000 */
[----:B------:R-:W2:Y:S04]  /*1c00*/  LDL R37, [R9+0x20] ;  /* 0x0000200009257983 */ /* 0x000ea80000100800 */
[----:B------:R-:W2:Y:S04]  /*1c10*/  LDL R38, [R9+0x10] ;  /* 0x0000100009267983 */ /* 0x000ea80000100800 */
[----:B------:R-:W2:Y:S04]  /*1c20*/  LDL R8, [R9+0x4] ;  /* 0x0000040009087983 */ /* 0x000ea80000100800 */
[----:B-1----:R-:W3:Y:S04]  /*1c30*/  LDG.E R7, desc[UR36][R4.64+0x4] ;  /* 0x0000042404077981 */ /* 0x002ee8000c1e1900 */
[----:B------:R-:W4:Y:S04]  /*1c40*/  LDL R0, [R9+0xc] ;  /* 0x00000c0009007983 */ /* 0x000f280000100800 */
[----:B------:R-:W4:Y:S04]  /*1c50*/  LDL R39, [R9] ;  /* 0x0000000009277983 */ /* 0x000f280000100800 */
[----:B------:R-:W5:Y:S04]  /*1c60*/  LDL R6, [R9+0x14] ;  /* 0x0000140009067983 */ /* 0x000f680000100800 */
[----:B------:R-:W5:Y:S04]  /*1c70*/  LDL R3, [R9+0x8] ;  /* 0x0000080009037983 */ /* 0x000f680000100800 */
[----:B------:R-:W5:Y:S04]  /*1c80*/  LDG.E R46, desc[UR36][R4.64] ;  /* 0x00000024042e7981 */ /* 0x000f68000c1e1900 */
[----:B------:R-:W5:Y:S01]  /*1c90*/  LDG.E R36, desc[UR36][R4.64+0x8] ;  /* 0x0000082404247981 */ /* 0x000f62000c1e1900 */
[----:B------:R-:W-:Y:S01]  /*1ca0*/  BSSY.RECONVERGENT B6, `(.L_x_64) ;  /* 0x000001b000067945 */ /* 0x000fe20003800200 */
[----:B--2---:R-:W-:-:S04]  /*1cb0*/  FFMA R38, R37, R38, R8 ;  /* 0x0000002625267223 */ /* 0x004fc80000000008 */
[----:B---3--:R-:W-:Y:S01]  /*1cc0*/  FADD R44, -R38, R7 ;  /* 0x00000007262c7221 */ /* 0x008fe20000000100 */
[C---:B----4-:R-:W-:Y:S01]  /*1cd0*/  FFMA R39, R37.reuse, R0, R39 ;  /* 0x0000000025277223 */ /* 0x050fe20000000027 */
[----:B-----5:R-:W-:Y:S02]  /*1ce0*/  FFMA R37, R37, R6, R3 ;  /* 0x0000000625257223 */ /* 0x020fe40000000003 */
[----:B------:R-:W-:Y:S01]  /*1cf0*/  FMUL R3, R44, R44 ;  /* 0x0000002c2c037220 */ /* 0x000fe20000400000 */
[----:B------:R-:W-:Y:S01]  /*1d00*/  IADD3 R6, PT, PT, R16, -UR4, RZ ;  /* 0x8000000410067c10 */ /* 0x000fe2000fffe0ff */
[----:B------:R-:W-:-:S04]  /*1d10*/  FADD R46, -R39, R46 ;  /* 0x0000002e272e7221 */ /* 0x000fc80000000100 */
[----:B------:R0:W-:Y:S01]  /*1d20*/  STL [R6], R39 ;  /* 0x0000002706007387 */ /* 0x0001e20000100800 */
[----:B------:R-:W-:Y:S01]  /*1d30*/  FADD R36, -R37, R36 ;  /* 0x0000002425247221 */ /* 0x000fe20000000100 */
[----:B------:R-:W-:Y:S02]  /*1d40*/  FFMA R3, R46, R46, R3 ;  /* 0x0000002e2e037223 */ /* 0x000fe40000000003 */
[----:B------:R0:W-:Y:S02]  /*1d50*/  STL [R6+0x4], R38 ;  /* 0x0000042606007387 */ /* 0x0001e40000100800 */
[----:B------:R-:W-:Y:S02]  /*1d60*/  FFMA R4, R36, R36, R3 ;  /* 0x0000002424047223 */ /* 0x000fe40000000003 */
[----:B------:R0:W-:Y:S02]  /*1d70*/  STL [R6+0x8], R37 ;  /* 0x0000082506007387 */ /* 0x0001e40000100800 */
[----:B------:R-:W-:Y:S01]  /*1d80*/  VIADD R0, R4, 0xf3000000 ;  /* 0xf300000004007836 */ /* 0x000fe20000000000 */
[----:B------:R0:W1:Y:S04]  /*1d90*/  MUFU.RSQ R3, R4 ;  /* 0x0000000400037308 */ /* 0x0000680000001400 */
[----:B------:R-:W-:-:S13]  /*1da0*/  ISETP.GT.U32.AND P0, PT, R0, 0x727fffff, PT ;  /* 0x727fffff0000780c */ /* 0x000fda0003f04070 */
[----:B01----:R-:W-:Y:S05]  /*1db0*/  @!P0 BRA `(.L_x_65) ;  /* 0x0000000000148947 */ /* 0x003fea0003800000 */
[----:B------:R-:W-:Y:S01]  /*1dc0*/  MOV R20, 0x1df0 ;  /* 0x00001df000147802 */ /* 0x000fe20000000f00 */
[----:B------:R-:W-:-:S07]  /*1dd0*/  IMAD.MOV.U32 R21, RZ, RZ, 0x0 ;  /* 0x00000000ff157424 */ /* 0x000fce00078e00ff */
[----:B------:R-:W-:Y:S05]  /*1de0*/  CALL.REL.NOINC `($__internal_2_$__cuda_sm20_sqrt_rn_f32_slowpath) ;  /* 0x0000002800707944 */ /* 0x000fea0003c00000 */
[----:B------:R-:W-:Y:S01]  /*1df0*/  MOV R31, R4 ;  /* 0x00000004001f7202 */ /* 0x000fe20000000f00 */
[----:B------:R-:W-:Y:S06]  /*1e00*/  BRA `(.L_x_66) ;  /* 0x0000000000107947 */ /* 0x000fec0003800000 */
.L_x_65:
[----:B------:R-:W-:Y:S01]  /*1e10*/  FMUL.FTZ R31, R4, R3 ;  /* 0x00000003041f7220 */ /* 0x000fe20000410000 */
[----:B------:R-:W-:-:S03]  /*1e20*/  FMUL.FTZ R3, R3, 0.5 ;  /* 0x3f00000003037820 */ /* 0x000fc60000410000 */
[----:B------:R-:W-:-:S04]  /*1e30*/  FFMA R4, -R31, R31, R4 ;  /* 0x0000001f1f047223 */ /* 0x000fc80000000104 */
[----:B------:R-:W-:-:S07]  /*1e40*/  FFMA R31, R4, R3, R31 ;  /* 0x00000003041f7223 */ /* 0x000fce000000001f */
.L_x_66:
[----:B------:R-:W-:Y:S05]  /*1e50*/  BSYNC.RECONVERGENT B6 ;  /* 0x0000000000067941 */ /* 0x000fea0003800200 */
.L_x_64:
[----:B------:R-:W0:Y:S01]  /*1e60*/  MUFU.RCP R0, R31 ;  /* 0x0000001f00007308 */ /* 0x000e220000001000 */
[----:B------:R-:W-:Y:S07]  /*1e70*/  BSSY.RECONVERGENT B6, `(.L_x_67) ;  /* 0x000000e000067945 */ /* 0x000fee0003800200 */
[----:B------:R-:W1:Y:S01]  /*1e80*/  FCHK P0, R46, R31 ;  /* 0x0000001f2e007302 */ /* 0x000e620000000000 */
[----:B0-----:R-:W-:-:S04]  /*1e90*/  FFMA R3, R0, -R31, 1 ;  /* 0x3f80000000037423 */ /* 0x001fc8000000081f */
[----:B------:R-:W-:-:S04]  /*1ea0*/  FFMA R3, R0, R3, R0 ;  /* 0x0000000300037223 */ /* 0x000fc80000000000 */
[----:B------:R-:W-:-:S04]  /*1eb0*/  FFMA R24, R46, R3, RZ ;  /* 0x000000032e187223 */ /* 0x000fc800000000ff */
[----:B------:R-:W-:-:S04]  /*1ec0*/  FFMA R0, R24, -R31, R46 ;  /* 0x8000001f18007223 */ /* 0x000fc8000000002e */
[----:B------:R-:W-:Y:S01]  /*1ed0*/  FFMA R24, R3, R0, R24 ;  /* 0x0000000003187223 */ /* 0x000fe20000000018 */
[----:B-1----:R-:W-:Y:S06]  /*1ee0*/  @!P0 BRA `(.L_x_68) ;  /* 0x0000000000188947 */ /* 0x002fec0003800000 */
[----:B------:R-:W-:Y:S02]  /*1ef0*/  HFMA2 R21, -RZ, RZ, 0, 0 ;  /* 0x00000000ff157431 */ /* 0x000fe400000001ff */
[----:B------:R-:W-:Y:S01]  /*1f00*/  IMAD.MOV.U32 R4, RZ, RZ, R46 ;  /* 0x000000ffff047224 */ /* 0x000fe200078e002e */
[----:B------:R-:W-:Y:S01]  /*1f10*/  MOV R20, 0x1f40 ;  /* 0x00001f4000147802 */ /* 0x000fe20000000f00 */
[----:B------:R-:W-:-:S07]  /*1f20*/  IMAD.MOV.U32 R5, RZ, RZ, R31 ;  /* 0x000000ffff057224 */ /* 0x000fce00078e001f */
[----:B------:R-:W-:Y:S05]  /*1f30*/  CALL.REL.NOINC `($__internal_3_$__cuda_sm3x_div_rn_noftz_f32_slowpath) ;  /* 0x0000002800887944 */ /* 0x000fea0003c00000 */
[----:B------:R-:W-:-:S07]  /*1f40*/  IMAD.MOV.U32 R24, RZ, RZ, R4 ;  /* 0x000000ffff187224 */ /* 0x000fce00078e0004 */
.L_x_68:
[----:B------:R-:W-:Y:S05]  /*1f50*/  BSYNC.RECONVERGENT B6 ;  /* 0x0000000000067941 */ /* 0x000fea0003800200 */
.L_x_67:
        /* <DEDUP_REMOVED lines=9> */
[----:B------:R-:W-:Y:S01]  /*1ff0*/  IMAD.MOV.U32 R4, RZ, RZ, R44 ;  /* 0x000000ffff047224 */ /* 0x000fe200078e002c */
[----:B------:R-:W-:Y:S01]  /*2000*/  MOV R5, R31 ;  /* 0x0000001f00057202 */ /* 0x000fe20000000f00 */
[----:B------:R-:W-:Y:S01]  /*2010*/  IMAD.MOV.U32 R21, RZ, RZ, 0x0 ;  /* 0x00000000ff157424 */ /* 0x000fe200078e00ff */
[----:B------:R-:W-:-:S07]  /*2020*/  MOV R20, 0x2040 ;  /* 0x0000204000147802 */ /* 0x000fce0000000f00 */
[----:B------:R-:W-:Y:S05]  /*2030*/  CALL.REL.NOINC `($__internal_3_$__cuda_sm3x_div_rn_noftz_f32_slowpath) ;  /* 0x0000002800487944 */ /* 0x000fea0003c00000 */
[----:B------:R-:W-:-:S07]  /*2040*/  IMAD.MOV.U32 R23, RZ, RZ, R4 ;  /* 0x000000ffff177224 */ /* 0x000fce00078e0004 */
.L_x_70:
[----:B------:R-:W-:Y:S05]  /*2050*/  BSYNC.RECONVERGENT B6 ;  /* 0x0000000000067941 */ /* 0x000fea0003800200 */
.L_x_69:
        /* <DEDUP_REMOVED lines=9> */
[----:B------:R-:W-:Y:S01]  /*20f0*/  MOV R4, R36 ;  /* 0x0000002400047202 */ /* 0x000fe20000000f00 */
[----:B------:R-:W-:Y:S01]  /*2100*/  IMAD.MOV.U32 R5, RZ, RZ, R31 ;  /* 0x000000ffff057224 */ /* 0x000fe200078e001f */
[----:B------:R-:W-:Y:S01]  /*2110*/  MOV R20, 0x2140 ;  /* 0x0000214000147802 */ /* 0x000fe20000000f00 */
[----:B------:R-:W-:-:S07]  /*2120*/  IMAD.MOV.U32 R21, RZ, RZ, 0x0 ;  /* 0x00000000ff157424 */ /* 0x000fce00078e00ff */
[----:B------:R-:W-:Y:S05]  /*2130*/  CALL.REL.NOINC `($__internal_3_$__cuda_sm3x_div_rn_noftz_f32_slowpath) ;  /* 0x0000002800087944 */ /* 0x000fea0003c00000 */
[----:B------:R-:W-:-:S07]  /*2140*/  MOV R19, R4 ;  /* 0x0000000400137202 */ /* 0x000fce0000000f00 */
.L_x_72:
[----:B------:R-:W-:Y:S05]  /*2150*/  BSYNC.RECONVERGENT B6 ;  /* 0x0000000000067941 */ /* 0x000fea0003800200 */
.L_x_71:
[----:B------:R-:W0:Y:S01]  /*2160*/  LDCU UR4, c[0x0][0x2f8] ;  /* 0x00005f00ff0477ac */ /* 0x000e220008000800 */
[----:B------:R-:W-:Y:S02]  /*2170*/  HFMA2 R3, -RZ, RZ, 28, 0 ;  /* 0x4f000000ff037431 */ /* 0x000fe400000001ff */
[----:B------:R-:W-:Y:S01]  /*2180*/  IMAD.MOV.U32 R5, RZ, RZ, 0x3dcccccd ;  /* 0x3dcccccdff057424 */ /* 0x000fe200078e00ff */
[----:B------:R-:W-:Y:S01]  /*2190*/  BSSY.RELIABLE B7, `(.L_x_73) ;  /* 0x0000024000077945 */ /* 0x000fe20003800100 */
[----:B------:R-:W-:Y:S02]  /*21a0*/  IMAD.MOV.U32 R31, RZ, RZ, RZ ;  /* 0x000000ffff1f7224 */ /* 0x000fe400078e00ff */
[----:B0-----:R-:W-:-:S05]  /*21b0*/  VIADD R18, R18, -UR4 ;  /* 0x8000000412127c36 */ /* 0x001fca0008000000 */
[----:B------:R0:W-:Y:S04]  /*21c0*/  STL [R18], R39 ;  /* 0x0000002712007387 */ /* 0x0001e80000100800 */
[----:B------:R0:W-:Y:S04]  /*21d0*/  STL [R18+0x4], R38 ;  /* 0x0000042612007387 */ /* 0x0001e80000100800 */
[----:B------:R0:W-:Y:S04]  /*21e0*/  STL [R18+0x8], R37 ;  /* 0x0000082512007387 */ /* 0x0001e80000100800 */
[----:B------:R0:W-:Y:S04]  /*21f0*/  STL [R18+0x1c], R5 ;  /* 0x00001c0512007387 */ /* 0x0001e80000100800 */
[----:B------:R0:W-:Y:S04]  /*2200*/  STL [R18+0x18], R3 ;  /* 0x0000180312007387 */ /* 0x0001e80000100800 */
[----:B------:R0:W-:Y:S04]  /*2210*/  STL [R18+0x20], R3 ;  /* 0x0000200312007387 */ /* 0x0001e80000100800 */
[----:B------:R0:W-:Y:S04]  /*2220*/  STL [R18+0xc], R24 ;  /* 0x00000c1812007387 */ /* 0x0001e80000100800 */
[----:B------:R0:W-:Y:S04]  /*2230*/  STL [R18+0x10], R23 ;  /* 0x0000101712007387 */ /* 0x0001e80000100800 */
[----:B------:R0:W-:Y:S02]  /*2240*/  STL [R18+0x14], R19 ;  /* 0x0000141312007387 */ /* 0x0001e40000100800 */
.L_x_75:
[----:B------:R-:W1:Y:S02]  /*2250*/  LDC.64 R8, c[0x0][0x3a0] ;  /* 0x0000e800ff087b82 */ /* 0x000e640000000a00 */
[----:B-1----:R-:W-:-:S05]  /*2260*/  IMAD.WIDE.U32 R8, R31, 0x8, R8 ;  /* 0x000000081f087825 */ /* 0x002fca00078e0008 */
[----:B0-----:R-:W2:Y:S04]  /*2270*/  LDG.E.64 R4, desc[UR36][R8.64] ;  /* 0x0000002408047981 */ /* 0x001ea8000c1e1b00 */
        /* <DEDUP_REMOVED lines=11> */
.L_x_74:
[----:B------:R-:W-:Y:S02]  /*2330*/  PRMT R0, R4, 0x9910, RZ ;  /* 0x0000991004007816 */ /* 0x000fe400000000ff */
[----:B------:R-:W-:Y:S02]  /*2340*/  MOV R3, RZ ;  /* 0x000000ff00037202 */ /* 0x000fe40000000f00 */
[----:B------:R-:W-:Y:S01]  /*2350*/  ISETP.NE.AND P0, PT, R0, RZ, PT ;  /* 0x000000ff0000720c */ /* 0x000fe20003f05270 */
[----:B------:R-:W-:-:S12]  /*2360*/  IMAD.MOV.U32 R0, RZ, RZ, RZ ;  /* 0x000000ffff007224 */ /* 0x000fd800078e00ff */
[----:B------:R-:W-:Y:S05]  /*2370*/  @P0 BREAK.RELIABLE B7 ;  /* 0x0000000000070942 */ /* 0x000fea0003800100 */
[----:B------:R-:W-:Y:S05]  /*2380*/  @P0 BRA `(.L_x_63) ;  /* 0x0000000400a40947 */ /* 0x000fea0003800000 */
[----:B------:R-:W0:Y:S01]  /*2390*/  LDCU UR4, c[0x0][0x3a8] ;  /* 0x00007500ff0477ac */ /* 0x000e220008000800 */
[----:B------:R-:W-:-:S05]  /*23a0*/  VIADD R31, R31, 0x1 ;  /* 0x000000011f1f7836 */ /* 0x000fca0000000000 */
[----:B0-----:R-:W-:-:S13]  /*23b0*/  ISETP.NE.AND P0, PT, R31, UR4, PT ;  /* 0x000000041f007c0c */ /* 0x001fda000bf05270 */
[----:B------:R-:W-:Y:S05]  /*23c0*/  @P0 BRA `(.L_x_75) ;  /* 0xfffffffc00a00947 */ /* 0x000fea000383ffff */
[----:B------:R-:W-:Y:S05]  /*23d0*/  BSYNC.RELIABLE B7 ;  /* 0x0000000000077941 */ /* 0x000fea0003800100 */
.L_x_73:
[----:B------:R-:W0:Y:S02]  /*23e0*/  LDC.64 R46, c[0x0][0x3a0] ;  /* 0x0000e800ff2e7b82 */ /* 0x000e240000000a00 */
[----:B0-----:R-:W-:-:S05]  /*23f0*/  IMAD.WIDE.U32 R46, R22, 0x8, R46 ;  /* 0x00000008162e7825 */ /* 0x001fca00078e002e */
[----:B------:R-:W2:Y:S04]  /*2400*/  LDG.E.64 R4, desc[UR36][R46.64] ;  /* 0x000000242e047981 */ /* 0x000ea8000c1e1b00 */
[----:B--2---:R-:W2:Y:S04]  /*2410*/  LD.E.64 R8, desc[UR36][R4.64] ;  /* 0x0000002404087980 */ /* 0x004ea8000c101b00 */
[----:B--2---:R-:W2:Y:S01]  /*2420*/  LD.E R8, desc[UR36][R8.64+0x8] ;  /* 0x0000082408087980 */ /* 0x004ea2000c101900 */
[----:B------:R-:W-:Y:S01]  /*2430*/  BSSY.RECONVERGENT B6, `(.L_x_76) ;  /* 0x0000007000067945 */ /* 0x000fe20003800200 */
[----:B------:R-:W-:Y:S01]  /*2440*/  IMAD.MOV.U32 R6, RZ, RZ, R16 ;  /* 0x000000ffff067224 */ /* 0x000fe200078e0010 */
[----:B------:R-:W-:Y:S01]  /*2450*/  MOV R7, R2 ;  /* 0x0000000200077202 */ /* 0x000fe20000000f00 */
[----:B------:R-:W-:Y:S01]  /*2460*/  IMAD.MOV.U32 R21, RZ, RZ, 0x0 ;  /* 0x00000000ff157424 */ /* 0x000fe200078e00ff */
[----:B------:R-:W-:Y:S01]  /*2470*/  MOV R20, 0x24a0 ;  /* 0x000024a000147802 */ /* 0x000fe20000000f00 */
[----:B--2---:R0:W1:Y:S06]  /*2480*/  LDC.64 R10, c[0x2][R8] ;  /* 0x00800000080a7b82 */ /* 0x00406c0000000a00 */
[----:B01----:R-:W-:Y:S05]  /*2490*/  CALL.REL.NOINC R10 `(_Z6renderP4Vec3iiiPK6CameraPP8GeometryiPK5LightP17curandStateXORWOW) ;  /* 0xffffffd80ad87344 */ /* 0x003fea0003c3ffff */
[----:B------:R-:W-:Y:S05]  /*24a0*/  BSYNC.RECONVERGENT B6 ;  /* 0x0000000000067941 */ /* 0x000fea0003800200 */
.L_x_76:
[-C--:B------:R-:W-:Y:S01]  /*24b0*/  FMUL R3, R5, R5.reuse ;  /* 0x0000000505037220 */ /* 0x080fe20000400000 */
[----:B------:R-:W-:Y:S01]  /*24c0*/  BSSY.RECONVERGENT B6, `(.L_x_77) ;  /* 0x0000014000067945 */ /* 0x000fe20003800200 */
[----:B------:R-:W-:Y:S01]  /*24d0*/  MOV R39, R5 ;  /* 0x0000000500277202 */ /* 0x000fe20000000f00 */
[----:B------:R-:W-:Y:S02]  /*24e0*/  IMAD.MOV.U32 R37, RZ, RZ, R6 ;  /* 0x000000ffff257224 */ /* 0x000fe400078e0006 */
[----:B------:R-:W-:Y:S01]  /*24f0*/  FFMA R3, R4, R4, R3 ;  /* 0x0000000404037223 */ /* 0x000fe20000000003 */
[----:B------:R-:W-:-:S03]  /*2500*/  IMAD.MOV.U32 R45, RZ, RZ, R4 ;  /* 0x000000ffff2d7224 */ /* 0x000fc600078e0004 */
[----:B------:R-:W-:-:S04]  /*2510*/  FFMA R3, R6, R6, R3 ;  /* 0x0000000606037223 */ /* 0x000fc80000000003 */
[----:B------:R-:W-:Y:S01]  /*2520*/  VIADD R7, R3, 0xf3000000 ;  /* 0xf300000003077836 */ /* 0x000fe20000000000 */
[----:B------:R0:W1:Y:S04]  /*2530*/  MUFU.RSQ R0, R3 ;  /* 0x0000000300007308 */ /* 0x0000680000001400 */
[----:B------:R-:W-:-:S13]  /*2540*/  ISETP.GT.U32.AND P0, PT, R7, 0x727fffff, PT ;  /* 0x727fffff0700780c */ /* 0x000fda0003f04070 */
[----:B01----:R-:W-:Y:S05]  /*2550*/  @!P0 BRA `(.L_x_78) ;  /* 0x0000000000188947 */ /* 0x003fea0003800000 */
[----:B------:R-:W-:Y:S01]  /*2560*/  MOV R4, R3 ;  /* 0x0000000300047202 */ /* 0x000fe20000000f00 */
[----:B------:R-:W-:Y:S01]  /*2570*/  IMAD.MOV.U32 R21, RZ, RZ, 0x0 ;  /* 0x00000000ff157424 */ /* 0x000fe200078e00ff */
[----:B------:R-:W-:-:S07]  /*2580*/  MOV R20, 0x25a0 ;  /* 0x000025a000147802 */ /* 0x000fce0000000f00 */
[----:B------:R-:W-:Y:S05]  /*2590*/  CALL.REL.NOINC `($__internal_2_$__cuda_sm20_sqrt_rn_f32_slowpath) ;  /* 0x0000002000847944 */ /* 0x000fea0003c00000 */
[----:B------:R-:W-:Y:S01]  /*25a0*/  IMAD.MOV.U32 R36, RZ, RZ, R4 ;  /* 0x000000ffff247224 */ /* 0x000fe200078e0004 */
[----:B------:R-:W-:Y:S06]  /*25b0*/  BRA `(.L_x_79) ;  /* 0x0000000000107947 */ /* 0x000fec0003800000 */
.L_x_78:
[----:B------:R-:W-:Y:S01]  /*25c0*/  FMUL.FTZ R36, R3, R0 ;  /* 0x0000000003247220 */ /* 0x000fe20000410000 */
[----:B------:R-:W-:-:S03]  /*25d0*/  FMUL.FTZ R0, R0, 0.5 ;  /* 0x3f00000000007820 */ /* 0x000fc60000410000 */
[----:B------:R-:W-:-:S04]  /*25e0*/  FFMA R3, -R36, R36, R3 ;  /* 0x0000002424037223 */ /* 0x000fc80000000103 */
[----:B------:R-:W-:-:S07]  /*25f0*/  FFMA R36, R3, R0, R36 ;  /* 0x0000000003247223 */ /* 0x000fce0000000024 */
.L_x_79:
[----:B------:R-:W-:Y:S05]  /*2600*/  BSYNC.RECONVERGENT B6 ;  /* 0x0000000000067941 */ /* 0x000fea0003800200 */
.L_x_77:
        /* <DEDUP_REMOVED lines=15> */
.L_x_81:
[----:B------:R-:W-:Y:S05]  /*2700*/  BSYNC.RECONVERGENT B6 ;  /* 0x0000000000067941 */ /* 0x000fea0003800200 */
.L_x_80:
        /* <DEDUP_REMOVED lines=15> */
.L_x_83:
[----:B------:R-:W-:Y:S05]  /*2800*/  BSYNC.RECONVERGENT B6 ;  /* 0x0000000000067941 */ /* 0x000fea0003800200 */
.L_x_82:
        /* <DEDUP_REMOVED lines=14> */
.L_x_85:
[----:B------:R-:W-:Y:S05]  /*28f0*/  BSYNC.RECONVERGENT B6 ;  /* 0x0000000000067941 */ /* 0x000fea0003800200 */
.L_x_84:
[----:B------:R-:W2:Y:S01]  /*2900*/  LDG.E.64 R46, desc[UR36][R46.64] ;  /* 0x000000242e2e7981 */ /* 0x000ea2000c1e1b00 */
[----:B------:R-:W0:Y:S03]  /*2910*/  LDC.64 R6, c[0x0][0x3b0] ;  /* 0x0000ec00ff067b82 */ /* 0x000e260000000a00 */
[----:B0-----:R-:W3:Y:S04]  /*2920*/  LDG.E R3, desc[UR36][R6.64+0x10] ;  /* 0x0000102406037981 */ /* 0x001ee8000c1e1900 */
[----:B------:R-:W4:Y:S04]  /*2930*/  LDG.E R5, desc[UR36][R6.64+0x14] ;  /* 0x0000142406057981 */ /* 0x000f28000c1e1900 */
[----:B------:R-:W5:Y:S04]  /*2940*/  LDG.E R9, desc[UR36][R6.64+0x18] ;  /* 0x0000182406097981 */ /* 0x000f68000c1e1900 */
[----:B------:R-:W5:Y:S04]  /*2950*/  LDG.E R12, desc[UR36][R6.64+0x1c] ;  /* 0x00001c24060c7981 */ /* 0x000f68000c1e1900 */
[----:B--2---:R-:W3:Y:S04]  /*2960*/  LD.E R0, desc[UR36][R46.64+0x8] ;  /* 0x000008242e007980 */ /* 0x004ee8000c101900 */
[----:B------:R-:W4:Y:S04]  /*2970*/  LD.E R8, desc[UR36][R46.64+0xc] ;  /* 0x00000c242e087980 */ /* 0x000f28000c101900 */
[----:B------:R-:W2:Y:S01]  /*2980*/  LD.E R10, desc[UR36][R46.64+0x10] ;  /* 0x000010242e0a7980 */ /* 0x000ea2000c101900 */
[----:B------:R-:W-:-:S04]  /*2990*/  FMUL R22, R22, R23 ;  /* 0x0000001716167220 */ /* 0x000fc80000400000 */
[----:B------:R-:W-:-:S04]  /*29a0*/  FFMA R31, R31, R24, R22 ;  /* 0x000000181f1f7223 */ /* 0x000fc80000000016 */
[----:B------:R-:W-:-:S04]  /*29b0*/  FFMA R4, R4, R19, R31 ;  /* 0x0000001304047223 */ /* 0x000fc8000000001f */
[--C-:B---3--:R-:W-:Y:S01]  /*29c0*/  FFMA R0, R3, R0, R4.reuse ;  /* 0x0000000003007223 */ /* 0x108fe20000000004 */
[----:B----4-:R-:W-:-:S03]  /*29d0*/  FFMA R5, R5, R8, R4 ;  /* 0x0000000805057223 */ /* 0x010fc60000000004 */
[----:B-----5:R-:W-:Y:S01]  /*29e0*/  FMUL R45, R0, R12 ;  /* 0x0000000c002d7220 */ /* 0x020fe20000400000 */
[----:B--2---:R-:W-:Y:S01]  /*29f0*/  FFMA R9, R9, R10, R4 ;  /* 0x0000000a09097223 */ /* 0x004fe20000000004 */
[----:B------:R-:W-:-:S03]  /*2a00*/  FMUL R0, R5, R12 ;  /* 0x0000000c05007220 */ /* 0x000fc60000400000 */
[----:B------:R-:W-:-:S07]  /*2a10*/  FMUL R3, R9, R12 ;  /* 0x0000000c09037220 */ /* 0x000fce0000400000 */
.L_x_63:
[----:B------:R-:W-:Y:S05]  /*2a20*/  BSYNC.RECONVERGENT B8 ;  /* 0x0000000000087941 */ /* 0x000fea0003800200 */
.L_x_62:
[----:B------:R-:W0:Y:S01]  /*2a30*/  LDCU UR4, c[0x0][0x390] ;  /* 0x00007200ff0477ac */ /* 0x000e220008000800 */
[----:B------:R-:W-:Y:S02]  /*2a40*/  VIADD R25, R25, 0x1 ;  /* 0x0000000119197836 */ /* 0x000fe40000000000 */
[----:B------:R-:W-:Y:S01]  /*2a50*/  FADD R28, R45, R28 ;  /* 0x0000001c2d1c7221 */ /* 0x000fe20000000000 */
[----:B------:R-:W-:Y:S01]  /*2a60*/  FADD R27, R0, R27 ;  /* 0x0000001b001b7221 */ /* 0x000fe20000000000 */
[----:B------:R-:W-:Y:S01]  /*2a70*/  FADD R26, R3, R26 ;  /* 0x0000001a031a7221 */ /* 0x000fe20000000000 */
[----:B0-----:R-:W-:-:S04]  /*2a80*/  MOV R6, UR4 ;  /* 0x0000000400067c02 */ /* 0x001fc80008000f00 */
[----:B------:R-:W-:-:S13]  /*2a90*/  ISETP.NE.AND P0, PT, R25, R6, PT ;  /* 0x000000061900720c */ /* 0x000fda0003f05270 */
[----:B------:R-:W-:Y:S05]  /*2aa0*/  @!P0 BRA `(.L_x_38) ;  /* 0x00000000005c8947 */ /* 0x000fea0003800000 */
[----:B------:R-:W2:Y:S01]  /*2ab0*/  LDG.E.64 R4, desc[UR36][R52.64] ;  /* 0x0000002434047981 */ /* 0x000ea2000c1e1b00 */
[----:B------:R-:W0:Y:S03]  /*2ac0*/  LDCU.64 UR4, c[0x0][0x388] ;  /* 0x00007100ff0477ac */ /* 0x000e260008000a00 */
[----:B------:R-:W3:Y:S04]  /*2ad0*/  LDG.E.64 R8, desc[UR36][R52.64+0x10] ;  /* 0x0000102434087981 */ /* 0x000ee8000c1e1b00 */
[----:B------:R-:W4:Y:S01]  /*2ae0*/  LDG.E.64 R6, desc[UR36][R52.64+0x8] ;  /* 0x0000082434067981 */ /* 0x000f22000c1e1b00 */
[----:B0-----:R-:W-:-:S04]  /*2af0*/  ISETP.GE.AND P0, PT, R29, UR5, PT ;  /* 0x000000051d007c0c */ /* 0x001fc8000bf06270 */
[----:B------:R-:W-:Y:S02]  /*2b00*/  ISETP.GE.OR P0, PT, R30, UR4, P0 ;  /* 0x000000041e007c0c */ /* 0x000fe40008706670 */
[----:B--2---:R-:W-:Y:S02]  /*2b10*/  SHF.R.U32.HI R0, RZ, 0x2, R5 ;  /* 0x00000002ff007819 */ /* 0x004fe40000011605 */
[----:B------:R-:W-:Y:S02]  /*2b20*/  IADD3 R4, PT, PT, R4, 0x587c5, RZ ;  /* 0x000587c504047810 */ /* 0x000fe40007ffe0ff */
[----:B------:R-:W-:Y:S01]  /*2b30*/  LOP3.LUT R0, R0, R5, RZ, 0x3c, !PT ;  /* 0x0000000500007212 */ /* 0x000fe200078e3cff */
[----:B---3--:R-:W-:Y:S01]  /*2b40*/  IMAD.SHL.U32 R10, R9, 0x10, RZ ;  /* 0x00000010090a7824 */ /* 0x008fe200078e00ff */
[----:B----4-:R-:W-:-:S03]  /*2b50*/  MOV R5, R6 ;  /* 0x0000000600057202 */ /* 0x010fc60000000f00 */
[----:B------:R-:W-:Y:S02]  /*2b60*/  IMAD.SHL.U32 R3, R0, 0x2, RZ ;  /* 0x0000000200037824 */ /* 0x000fe400078e00ff */
[----:B------:R-:W-:Y:S02]  /*2b70*/  IMAD.MOV.U32 R6, RZ, RZ, R7 ;  /* 0x000000ffff067224 */ /* 0x000fe400078e0007 */
[----:B------:R-:W-:Y:S01]  /*2b80*/  IMAD.MOV.U32 R7, RZ, RZ, R8 ;  /* 0x000000ffff077224 */ /* 0x000fe200078e0008 */
[----:B------:R-:W-:Y:S01]  /*2b90*/  LOP3.LUT R3, R9, R10, R3, 0x96, !PT ;  /* 0x0000000a09037212 */ /* 0x000fe200078e9603 */
[----:B------:R-:W-:Y:S01]  /*2ba0*/  IMAD.MOV.U32 R10, RZ, RZ, R9 ;  /* 0x000000ffff0a7224 */ /* 0x000fe200078e0009 */
[----:B------:R1:W-:Y:S02]  /*2bb0*/  STG.E.64 desc[UR36][R52.64], R4 ;  /* 0x0000000434007986 */ /* 0x0003e4000c101b24 */
[----:B------:R-:W-:Y:S02]  /*2bc0*/  LOP3.LUT R11, R3, R0, RZ, 0x3c, !PT ;  /* 0x00000000030b7212 */ /* 0x000fe400078e3cff */
[----:B------:R1:W-:Y:S03]  /*2bd0*/  STG.E.64 desc[UR36][R52.64+0x8], R6 ;  /* 0x0000080634007986 */ /* 0x0003e6000c101b24 */
[----:B------:R-:W-:Y:S01]  /*2be0*/  IMAD.IADD R0, R11, 0x1, R4 ;  /* 0x000000010b007824 */ /* 0x000fe200078e0204 */
[----:B------:R1:W-:Y:S01]  /*2bf0*/  STG.E.64 desc[UR36][R52.64+0x10], R10 ;  /* 0x0000100a34007986 */ /* 0x0003e2000c101b24 */
[----:B------:R-:W-:Y:S05]  /*2c00*/  @!P0 BRA `(.L_x_86) ;  /* 0xffffffd800788947 */ /* 0x000fea000383ffff */
[----:B------:R-:W-:Y:S05]  /*2c10*/  EXIT ;  /* 0x000000000000794d */ /* 0x000fea0003800000 */
.L_x_38:
[----:B------:R-:W-:Y:S05]  /*2c20*/  BSYNC.RECONVERGENT B9 ;  /* 0x0000000000097941 */ /* 0x000fea0003800200 */
.L_x_37:
[----:B------:R-:W-:Y:S01]  /*2c30*/  I2FP.F32.S32 R17, R6 ;  /* 0x0000000600117245 */ /* 0x000fe20000201400 */
[----:B------:R-:W-:Y:S03]  /*2c40*/  BSSY.RECONVERGENT B6, `(.L_x_87) ;  /* 0x000000f000067945 */ /* 0x000fe60003800200 */
        /* <DEDUP_REMOVED lines=14> */
.L_x_88:
[----:B------:R-:W-:Y:S05]  /*2d30*/  BSYNC.RECONVERGENT B6 ;  /* 0x0000000000067941 */ /* 0x000fea0003800200 */
.L_x_87:
        /* <DEDUP_REMOVED lines=15> */
.L_x_90:
[----:B------:R-:W-:Y:S05]  /*2e30*/  BSYNC.RECONVERGENT B6 ;  /* 0x0000000000067941 */ /* 0x000fea0003800200 */
.L_x_89:
        /* <DEDUP_REMOVED lines=13> */
[----:B------:R-:W-:Y:S05]  /*2f10*/  CALL.REL.NOINC `($__internal_3_$__cuda_sm3x_div_rn_noftz_f32_slowpath) ;  /* 0x0000001800907944 */ /* 0x000fea0003c00000 */
.L_x_92:
[----:B------:R-:W-:Y:S05]  /*2f20*/  BSYNC.RECONVERGENT B6 ;  /* 0x0000000000067941 */ /* 0x000fea0003800200 */
.L_x_91:
[----:B------:R-:W0:Y:S01]  /*2f30*/  LDC.64 R6, c[0x0][0x380] ;  /* 0x0000e000ff067b82 */ /* 0x000e220000000a00 */
[----:B------:R-:W-:Y:S01]  /*2f40*/  FSETP.GT.AND P0, PT, R2, 1, PT ;  /* 0x3f8000000200780b */ /* 0x000fe20003f04000 */
[----:B------:R-:W-:Y:S01]  /*2f50*/  BSSY.RECONVERGENT B0, `(.L_x_93) ;  /* 0x0000008000007945 */ /* 0x000fe20003800200 */
[----:B------:R-:W-:Y:S01]  /*2f60*/  FSETP.GT.AND P1, PT, R16, 1, PT ;  /* 0x3f8000001000780b */ /* 0x000fe20003f24000 */
[----:B------:R-:W-:Y:S01]  /*2f70*/  IMAD.MOV.U32 R5, RZ, RZ, 0x3f800000 ;  /* 0x3f800000ff057424 */ /* 0x000fe200078e00ff */
[----:B------:R-:W-:-:S09]  /*2f80*/  FSETP.GT.AND P2, PT, R4, 1, PT ;  /* 0x3f8000000400780b */ /* 0x000fd20003f44000 */
[----:B------:R-:W-:Y:S05]  /*2f90*/  @P0 BRA `(.L_x_94) ;  /* 0x00000000000c0947 */ /* 0x000fea0003800000 */
[----:B------:R-:W-:Y:S01]  /*2fa0*/  FSETP.GEU.AND P0, PT, R2, RZ, PT ;  /* 0x000000ff0200720b */ /* 0x000fe20003f0e000 */
[----:B------:R-:W-:-:S12]  /*2fb0*/  HFMA2 R5, -RZ, RZ, 0, 0 ;  /* 0x00000000ff057431 */ /* 0x000fd800000001ff */
[----:B------:R-:W-:-:S07]  /*2fc0*/  @P0 IMAD.MOV.U32 R5, RZ, RZ, R2 ;  /* 0x000000ffff050224 */ /* 0x000fce00078e0002 */
.L_x_94:
[----:B------:R-:W-:Y:S05]  /*2fd0*/  BSYNC.RECONVERGENT B0 ;  /* 0x0000000000007941 */ /* 0x000fea0003800200 */
.L_x_93:
[----:B------:R-:W-:Y:S01]  /*2fe0*/  BSSY.RECONVERGENT B0, `(.L_x_95) ;  /* 0x0000006000007945 */ /* 0x000fe20003800200 */
[----:B------:R-:W-:-:S03]  /*2ff0*/  IMAD.MOV.U32 R9, RZ, RZ, 0x3f800000 ;  /* 0x3f800000ff097424 */ /* 0x000fc600078e00ff */
[----:B------:R-:W-:Y:S05]  /*3000*/  @P1 BRA `(.L_x_96) ;  /* 0x00000000000c1947 */ /* 0x000fea0003800000 */
[----:B------:R-:W-:Y:S02]  /*3010*/  FSETP.GEU.AND P0, PT, R16, RZ, PT ;  /* 0x000000ff1000720b */ /* 0x000fe40003f0e000 */
[----:B------:R-:W-:-:S11]  /*3020*/  MOV R9, RZ ;  /* 0x000000ff00097202 */ /* 0x000fd60000000f00 */
[----:B------:R-:W-:-:S07]  /*3030*/  @P0 IMAD.MOV.U32 R9, RZ, RZ, R16 ;  /* 0x000000ffff090224 */ /* 0x000fce00078e0010 */
.L_x_96:
[----:B------:R-:W-:Y:S05]  /*3040*/  BSYNC.RECONVERGENT B0 ;  /* 0x0000000000007941 */ /* 0x000fea0003800200 */
.L_x_95:
[----:B------:R-:W-:Y:S01]  /*3050*/  BSSY.RECONVERGENT B0, `(.L_x_97) ;  /* 0x0000006000007945 */ /* 0x000fe20003800200 */
[----:B------:R-:W-:-:S03]  /*3060*/  IMAD.MOV.U32 R11, RZ, RZ, 0x3f800000 ;  /* 0x3f800000ff0b7424 */ /* 0x000fc600078e00ff */
[----:B------:R-:W-:Y:S05]  /*3070*/  @P2 BRA `(.L_x_98) ;  /* 0x00000000000c2947 */ /* 0x000fea0003800000 */
[----:B------:R-:W-:Y:S01]  /*3080*/  FSETP.GEU.AND P0, PT, R4, RZ, PT ;  /* 0x000000ff0400720b */ /* 0x000fe20003f0e000 */
[----:B------:R-:W-:-:S12]  /*3090*/  HFMA2 R11, -RZ, RZ, 0, 0 ;  /* 0x00000000ff0b7431 */ /* 0x000fd800000001ff */
[----:B------:R-:W-:-:S07]  /*30a0*/  @P0 IMAD.MOV.U32 R11, RZ, RZ, R4 ;  /* 0x000000ffff0b0224 */ /* 0x000fce00078e0004 */
.L_x_98:
[----:B------:R-:W-:Y:S05]  /*30b0*/  BSYNC.RECONVERGENT B0 ;  /* 0x0000000000007941 */ /* 0x000fea0003800200 */
.L_x_97:
[----:B------:R-:W1:Y:S02]  /*30c0*/  LDCU UR4, c[0x0][0x388] ;  /* 0x00007100ff0477ac */ /* 0x000e640008000800 */
[----:B-1----:R-:W-:-:S04]  /*30d0*/  IMAD R3, R29, UR4, R30 ;  /* 0x000000041d037c24 */ /* 0x002fc8000f8e021e */
[----:B0-----:R-:W-:-:S05]  /*30e0*/  IMAD.WIDE R2, R3, 0xc, R6 ;  /* 0x0000000c03027825 */ /* 0x001fca00078e0206 */
[----:B------:R-:W-:Y:S04]  /*30f0*/  STG.E desc[UR36][R2.64], R5 ;  /* 0x0000000502007986 */ /* 0x000fe8000c101924 */
[----:B------:R-:W-:Y:S04]  /*3100*/  STG.E desc[UR36][R2.64+0x4], R9 ;  /* 0x0000040902007986 */ /* 0x000fe8000c101924 */
[----:B------:R-:W-:Y:S01]  /*3110*/  STG.E desc[UR36][R2.64+0x8], R11 ;  /* 0x0000080b02007986 */ /* 0x000fe2000c101924 */
[----:B------:R-:W-:Y:S05]  /*3120*/  EXIT ;  /* 0x000000000000794d */ /* 0x000fea0003800000 */
        .type           $_Z6renderP4Vec3iiiPK6CameraPP8GeometryiPK5LightP17curandStateXORWOW$_ZNK5Plane10intersectsERK3Ray,@function
        .size           $_Z6renderP4Vec3iiiPK6CameraPP8GeometryiPK5LightP17curandStateXORWOW$_ZNK5Plane10intersectsERK3Ray,($_Z6renderP4Vec3iiiPK6CameraPP8GeometryiPK5LightP17curandStateXORWOW$_ZNK5Plane9getNormalERK4Vec3 - $_Z6renderP4Vec3iiiPK6CameraPP8GeometryiPK5LightP17curandStateXORWOW$_ZNK5Plane10intersectsERK3Ray)
$_Z6renderP4Vec3iiiPK6CameraPP8GeometryiPK5LightP17curandStateXORWOW$_ZNK5Plane10intersectsERK3Ray:
        /* <DEDUP_REMOVED lines=12> */
[----:B--2---:R-:W-:Y:S01]  /*31f0*/  MOV R19, R7 ;  /* 0x0000000700137202 */ /* 0x004fe20000000f00 */
[----:B------:R-:W-:-:S02]  /*3200*/  IMAD.MOV.U32 R7, RZ, RZ, R5 ;  /* 0x000000ffff077224 */ /* 0x000fc400078e0005 */
[----:B---3--:R-:W-:Y:S01]  /*3210*/  IMAD.MOV.U32 R18, RZ, RZ, R6 ;  /* 0x000000ffff127224 */ /* 0x008fe200078e0006 */
[----:B------:R-:W-:Y:S01]  /*3220*/  MOV R6, R4 ;  /* 0x0000000400067202 */ /* 0x000fe20000000f00 */
[----:B------:R-:W2:Y:S02]  /*3230*/  LDC.64 R22, c[0x0][0x358] ;  /* 0x0000d600ff167b82 */ /* 0x000ea40000000a00 */
[C---:B--2---:R-:W-:Y:S02]  /*3240*/  R2UR UR8, R22.reuse ;  /* 0x00000000160872ca */ /* 0x044fe400000e0000 */
[C---:B------:R-:W-:Y:S02]  /*3250*/  R2UR UR9, R23.reuse ;  /* 0x00000000170972ca */ /* 0x040fe400000e0000 */
[----:B------:R-:W-:Y:S02]  /*3260*/  R2UR UR10, R22 ;  /* 0x00000000160a72ca */ /* 0x000fe400000e0000 */
[----:B------:R-:W-:-:S02]  /*3270*/  R2UR UR11, R23 ;  /* 0x00000000170b72ca */ /* 0x000fc400000e0000 */
[C---:B------:R-:W-:Y:S02]  /*3280*/  R2UR UR4, R22.reuse ;  /* 0x00000000160472ca */ /* 0x040fe400000e0000 */
        /* <DEDUP_REMOVED lines=59> */
[----:B------:R-:W-:Y:S05]  /*3640*/  CALL.REL.NOINC `($__internal_3_$__cuda_sm3x_div_rn_noftz_f32_slowpath) ;  /* 0x0000001000c47944 */ /* 0x000fea0003c00000 */
.L_x_102:
[----:B------:R-:W-:Y:S05]  /*3650*/  BSYNC.RECONVERGENT B6 ;  /* 0x0000000000067941 */ /* 0x000fea0003800200 */
.L_x_101:
        /* <DEDUP_REMOVED lines=15> */
.L_x_100:
[----:B------:R-:W-:Y:S05]  /*3750*/  BSYNC.RECONVERGENT B7 ;  /* 0x0000000000077941 */ /* 0x000fea0003800200 */
.L_x_99:
        /* <DEDUP_REMOVED lines=13> */
[----:B--2---:R-:W-:Y:S06]  /*3830*/  RET.REL.NODEC R20 `(_Z6renderP4Vec3iiiPK6CameraPP8GeometryiPK5LightP17curandStateXORWOW) ;  /* 0xffffffc414f07950 */ /* 0x004fec0003c3ffff */
        .type           $_Z6renderP4Vec3iiiPK6CameraPP8GeometryiPK5LightP17curandStateXORWOW$_ZNK5Plane9getNormalERK4Vec3,@function
        .size           $_Z6renderP4Vec3iiiPK6CameraPP8GeometryiPK5LightP17curandStateXORWOW$_ZNK5Plane9getNormalERK4Vec3,($_Z6renderP4Vec3iiiPK6CameraPP8GeometryiPK5LightP17curandStateXORWOW$_ZNK6Sphere10intersectsERK3Ray - $_Z6renderP4Vec3iiiPK6CameraPP8GeometryiPK5LightP17curandStateXORWOW$_ZNK5Plane9getNormalERK4Vec3)
$_Z6renderP4Vec3iiiPK6CameraPP8GeometryiPK5LightP17curandStateXORWOW$_ZNK5Plane9getNormalERK4Vec3:
        /* <DEDUP_REMOVED lines=10> */
[----:B--2---:R-:W-:Y:S06]  /*38e0*/  RET.REL.NODEC R20 `(_Z6renderP4Vec3iiiPK6CameraPP8GeometryiPK5LightP17curandStateXORWOW) ;  /* 0xffffffc414c47950 */ /* 0x004fec0003c3ffff */
        .type           $_Z6renderP4Vec3iiiPK6CameraPP8GeometryiPK5LightP17curandStateXORWOW$_ZNK6Sphere10intersectsERK3Ray,@function
        .size           $_Z6renderP4Vec3iiiPK6CameraPP8GeometryiPK5LightP17curandStateXORWOW$_ZNK6Sphere10intersectsERK3Ray,($_Z6renderP4Vec3iiiPK6CameraPP8GeometryiPK5LightP17curandStateXORWOW$_ZNK6Sphere9getNormalERK4Vec3 - $_Z6renderP4Vec3iiiPK6CameraPP8GeometryiPK5LightP17curandStateXORWOW$_ZNK6Sphere10intersectsERK3Ray)
$_Z6renderP4Vec3iiiPK6CameraPP8GeometryiPK5LightP17curandStateXORWOW$_ZNK6Sphere10intersectsERK3Ray:
        /* <DEDUP_REMOVED lines=48> */
[----:B------:R-:W5:Y:S01]  /*3bf0*/  LD.E R12, desc[UR20][R4.64+0x20] ;  /* 0x00002014040c7980 */ /* 0x000f62000c101900 */
[----:B------:R-:W-:Y:S01]  /*3c00*/  BSSY.RECONVERGENT B7, `(.L_x_103) ;  /* 0x0000056000077945 */ /* 0x000fe20003800200 */
[----:B------:R-:W-:Y:S01]  /*3c10*/  PRMT R18, RZ, 0x7610, R18 ;  /* 0x00007610ff127816 */ /* 0x000fe20000000012 */
[----:B--2---:R-:W-:-:S04]  /*3c20*/  FADD R2, R2, -R7 ;  /* 0x8000000702027221 */ /* 0x004fc80000000000 */
[----:B------:R-:W-:Y:S01]  /*3c30*/  FMUL R7, R2, R2 ;  /* 0x0000000202077220 */ /* 0x000fe20000400000 */
[----:B---3--:R-:W-:Y:S01]  /*3c40*/  FADD R0, R0, -R3 ;  /* 0x8000000300007221 */ /* 0x008fe20000000000 */
[-C--:B----4-:R-:W-:Y:S01]  /*3c50*/  FMUL R10, R13, R13.reuse ;  /* 0x0000000d0d0a7220 */ /* 0x090fe20000400000 */
[----:B------:R-:W-:Y:S02]  /*3c60*/  FMUL R2, R2, R13 ;  /* 0x0000000d02027220 */ /* 0x000fe40000400000 */
[----:B------:R-:W-:Y:S01]  /*3c70*/  FFMA R7, R0, R0, R7 ;  /* 0x0000000000077223 */ /* 0x000fe20000000007 */
[----:B-----5:R-:W-:Y:S01]  /*3c80*/  FADD R6, R6, -R9 ;  /* 0x8000000906067221 */ /* 0x020fe20000000000 */
[-C--:B------:R-:W-:Y:S01]  /*3c90*/  FFMA R3, R11, R11.reuse, R10 ;  /* 0x0000000b0b037223 */ /* 0x080fe2000000000a */
[----:B------:R-:W-:Y:S02]  /*3ca0*/  FFMA R11, R0, R11, R2 ;  /* 0x0000000b000b7223 */ /* 0x000fe40000000002 */
[----:B------:R-:W-:Y:S01]  /*3cb0*/  FFMA R7, R6, R6, R7 ;  /* 0x0000000606077223 */ /* 0x000fe20000000007 */
[-C--:B------:R-:W-:Y:S01]  /*3cc0*/  FFMA R2, R8, R8.reuse, R3 ;  /* 0x0000000808027223 */ /* 0x080fe20000000003 */
[----:B------:R-:W-:-:S03]  /*3cd0*/  FFMA R11, R6, R8, R11 ;  /* 0x00000008060b7223 */ /* 0x000fc6000000000b */
[----:B------:R-:W-:Y:S01]  /*3ce0*/  FMUL R0, R2, -4 ;  /* 0xc080000002007820 */ /* 0x000fe20000400000 */
[----:B------:R-:W-:Y:S01]  /*3cf0*/  FFMA R7, -R12, R12, R7 ;  /* 0x0000000c0c077223 */ /* 0x000fe20000000107 */
[----:B------:R-:W-:-:S03]  /*3d00*/  FADD R16, R11, R11 ;  /* 0x0000000b0b107221 */ /* 0x000fc60000000000 */
[----:B------:R-:W-:-:S04]  /*3d10*/  FMUL R7, R7, R0 ;  /* 0x0000000007077220 */ /* 0x000fc80000400000 */
[----:B------:R-:W-:-:S05]  /*3d20*/  FFMA R4, R16, R16, R7 ;  /* 0x0000001010047223 */ /* 0x000fca0000000007 */
[----:B------:R-:W-:-:S13]  /*3d30*/  FSETP.GEU.AND P0, PT, R4, 9.9999997473787516356e-05, PT ;  /* 0x38d1b7170400780b */ /* 0x000fda0003f0e000 */
[----:B01----:R-:W-:Y:S05]  /*3d40*/  @!P0 BRA `(.L_x_104) ;  /* 0x0000000400048947 */ /* 0x003fea0003800000 */
[----:B------:R-:W-:Y:S01]  /*3d50*/  IADD3 R0, PT, PT, R4, -0xd000000, RZ ;  /* 0xf300000004007810 */ /* 0x000fe20007ffe0ff */
[----:B------:R0:W1:Y:S01]  /*3d60*/  MUFU.RSQ R3, R4 ;  /* 0x0000000400037308 */ /* 0x0000620000001400 */
[----:B------:R-:W-:Y:S02]  /*3d70*/  BSSY.RECONVERGENT B6, `(.L_x_105) ;  /* 0x000000c000067945 */ /* 0x000fe40003800200 */
[----:B------:R-:W-:-:S13]  /*3d80*/  ISETP.GT.U32.AND P0, PT, R0, 0x727fffff, PT ;  /* 0x727fffff0000780c */ /* 0x000fda0003f04070 */
[----:B0-----:R-:W-:Y:S05]  /*3d90*/  @!P0 BRA `(.L_x_106) ;  /* 0x0000000000148947 */ /* 0x001fea0003800000 */
[----:B------:R-:W-:Y:S01]  /*3da0*/  MOV R20, 0x3dd0 ;  /* 0x00003dd000147802 */ /* 0x000fe20000000f00 */
[----:B------:R-:W-:-:S07]  /*3db0*/  IMAD.MOV.U32 R21, RZ, RZ, 0x0 ;  /* 0x00000000ff157424 */ /* 0x000fce00078e00ff */
[----:B-1----:R-:W-:Y:S05]  /*3dc0*/  CALL.REL.NOINC `($__internal_2_$__cuda_sm20_sqrt_rn_f32_slowpath) ;  /* 0x0000000800787944 */ /* 0x002fea0003c00000 */
[----:B------:R-:W-:Y:S01]  /*3dd0*/  IMAD.MOV.U32 R19, RZ, RZ, R4 ;  /* 0x000000ffff137224 */ /* 0x000fe200078e0004 */
[----:B------:R-:W-:Y:S06]  /*3de0*/  BRA `(.L_x_107) ;  /* 0x0000000000107947 */ /* 0x000fec0003800000 */
.L_x_106:
[----:B-1----:R-:W-:Y:S01]  /*3df0*/  FMUL.FTZ R19, R4, R3 ;  /* 0x0000000304137220 */ /* 0x002fe20000410000 */
[----:B------:R-:W-:-:S03]  /*3e00*/  FMUL.FTZ R0, R3, 0.5 ;  /* 0x3f00000003007820 */ /* 0x000fc60000410000 */
[----:B------:R-:W-:-:S04]  /*3e10*/  FFMA R4, -R19, R19, R4 ;  /* 0x0000001313047223 */ /* 0x000fc80000000104 */
[----:B------:R-:W-:-:S07]  /*3e20*/  FFMA R19, R4, R0, R19 ;  /* 0x0000000004137223 */ /* 0x000fce0000000013 */
.L_x_107:
[----:B------:R-:W-:Y:S05]  /*3e30*/  BSYNC.RECONVERGENT B6 ;  /* 0x0000000000067941 */ /* 0x000fea0003800200 */
.L_x_105:
        /* <DEDUP_REMOVED lines=14> */
[----:B------:R-:W-:Y:S05]  /*3f20*/  CALL.REL.NOINC `($__internal_3_$__cuda_sm3x_div_rn_noftz_f32_slowpath) ;  /* 0x00000008008c7944 */ /* 0x000fea0003c00000 */
[----:B------:R-:W-:-:S07]  /*3f30*/  IMAD.MOV.U32 R17, RZ, RZ, R4 ;  /* 0x000000ffff117224 */ /* 0x000fce00078e0004 */
.L_x_109:
[----:B------:R-:W-:Y:S05]  /*3f40*/  BSYNC.RECONVERGENT B6 ;  /* 0x0000000000067941 */ /* 0x000fea0003800200 */
.L_x_108:
        /* <DEDUP_REMOVED lines=15> */
.L_x_111:
[----:B------:R-:W-:Y:S05]  /*4040*/  BSYNC.RECONVERGENT B6 ;  /* 0x0000000000067941 */ /* 0x000fea0003800200 */
.L_x_110:
        /* <DEDUP_REMOVED lines=17> */
.L_x_104:
[----:B------:R-:W-:Y:S05]  /*4160*/  BSYNC.RECONVERGENT B7 ;  /* 0x0000000000077941 */ /* 0x000fea0003800200 */
.L_x_103:
        /* <DEDUP_REMOVED lines=17> */
[----:B--2---:R-:W-:Y:S06]  /*4280*/  RET.REL.NODEC R20 `(_Z6renderP4Vec3iiiPK6CameraPP8GeometryiPK5LightP17curandStateXORWOW) ;  /* 0xffffffbc145c7950 */ /* 0x004fec0003c3ffff */
        .type           $_Z6renderP4Vec3iiiPK6CameraPP8GeometryiPK5LightP17curandStateXORWOW$_ZNK6Sphere9getNormalERK4Vec3,@function
        .size           $_Z6renderP4Vec3iiiPK6CameraPP8GeometryiPK5LightP17curandStateXORWOW$_ZNK6Sphere9getNormalERK4Vec3,($__internal_2_$__cuda_sm20_sqrt_rn_f32_slowpath - $_Z6renderP4Vec3iiiPK6CameraPP8GeometryiPK5LightP17curandStateXORWOW$_ZNK6Sphere9getNormalERK4Vec3)
$_Z6renderP4Vec3iiiPK6CameraPP8GeometryiPK5LightP17curandStateXORWOW$_ZNK6Sphere9getNormalERK4Vec3:
        /* <DEDUP_REMOVED lines=34> */
[----:B------:R-:W-:Y:S05]  /*44b0*/  CALL.REL.NOINC `($__internal_3_$__cuda_sm3x_div_rn_noftz_f32_slowpath) ;  /* 0x0000000400287944 */ /* 0x000fea0003c00000 */
[----:B------:R-:W-:-:S07]  /*44c0*/  MOV R18, R4 ;  /* 0x0000000400127202 */ /* 0x000fce0000000f00 */
.L_x_113:
[----:B------:R-:W-:Y:S05]  /*44d0*/  BSYNC.RECONVERGENT B6 ;  /* 0x0000000000067941 */ /* 0x000fea0003800200 */
.L_x_112:
        /* <DEDUP_REMOVED lines=15> */
.L_x_115:
[----:B------:R-:W-:Y:S05]  /*45d0*/  BSYNC.RECONVERGENT B6 ;  /* 0x0000000000067941 */ /* 0x000fea0003800200 */
.L_x_114:
        /* <DEDUP_REMOVED lines=15> */
.L_x_117:
[----:B------:R-:W-:Y:S05]  /*46d0*/  BSYNC.RECONVERGENT B6 ;  /* 0x0000000000067941 */ /* 0x000fea0003800200 */
.L_x_116:
        /* <DEDUP_REMOVED lines=12> */
[----:B--2---:R-:W-:Y:S06]  /*47a0*/  RET.REL.NODEC R20 `(_Z6renderP4Vec3iiiPK6CameraPP8GeometryiPK5LightP17curandStateXORWOW) ;  /* 0xffffffb814147950 */ /* 0x004fec0003c3ffff */
        .weak           $__internal_2_$__cuda_sm20_sqrt_rn_f32_slowpath
        .type           $__internal_2_$__cuda_sm20_sqrt_rn_f32_slowpath,@function
        .size           $__internal_2_$__cuda_sm20_sqrt_rn_f32_slowpath,($__internal_3_$__cuda_sm3x_div_rn_noftz_f32_slowpath - $__internal_2_$__cuda_sm20_sqrt_rn_f32_slowpath)
$__internal_2_$__cuda_sm20_sqrt_rn_f32_slowpath:
        /* <DEDUP_REMOVED lines=23> */
.L_x_119:
[----:B------:R-:W-:Y:S05]  /*4920*/  BSYNC.RECONVERGENT B0 ;  /* 0x0000000000007941 */ /* 0x000fea0003800200 */
.L_x_118:
[----:B------:R0:W2:Y:S02]  /*4930*/  LDL R2, [R1] ;  /* 0x0000000001027983 */ /* 0x0000a40000100800 */
[----:B0-----:R-:W-:Y:S01]  /*4940*/  VIADD R1, R1, 0x8 ;  /* 0x0000000801017836 */ /* 0x001fe20000000000 */
[----:B--2---:R-:W-:Y:S06]  /*4950*/  RET.REL.NODEC R20 `(_Z6renderP4Vec3iiiPK6CameraPP8GeometryiPK5LightP17curandStateXORWOW) ;  /* 0xffffffb414a87950 */ /* 0x004fec0003c3ffff */
        .weak           $__internal_3_$__cuda_sm3x_div_rn_noftz_f32_slowpath
        .type           $__internal_3_$__cuda_sm3x_div_rn_noftz_f32_slowpath,@function
        .size           $__internal_3_$__cuda_sm3x_div_rn_noftz_f32_slowpath,(.L_x_152 - $__internal_3_$__cuda_sm3x_div_rn_noftz_f32_slowpath)
$__internal_3_$__cuda_sm3x_div_rn_noftz_f32_slowpath:
        /* <DEDUP_REMOVED lines=36> */
.L_x_121:
        /* <DEDUP_REMOVED lines=51> */
.L_x_128:
[----:B------:R-:W-:-:S04]  /*4ed0*/  LOP3.LUT R4, R4, 0x80000000, RZ, 0xc0, !PT ;  /* 0x8000000004047812 */ /* 0x000fc800078ec0ff */
[----:B------:R-:W-:Y:S01]  /*4ee0*/  LOP3.LUT R4, R4, 0x7f800000, RZ, 0xfc, !PT ;  /* 0x7f80000004047812 */ /* 0x000fe200078efcff */
[----:B------:R-:W-:Y:S06]  /*4ef0*/  BRA `(.L_x_129) ;  /* 0x0000000000047947 */ /* 0x000fec0003800000 */
.L_x_127:
[----:B------:R-:W-:-:S07]  /*4f00*/  LEA R4, R3, R4, 0x17 ;  /* 0x0000000403047211 */ /* 0x000fce00078eb8ff */
.L_x_129:
[----:B------:R-:W-:Y:S05]  /*4f10*/  BSYNC.RECONVERGENT B1 ;  /* 0x0000000000017941 */ /* 0x000fea0003800200 */
.L_x_126:
[----:B------:R-:W-:Y:S05]  /*4f20*/  BRA `(.L_x_130) ;  /* 0x0000000000207947 */ /* 0x000fea0003800000 */
.L_x_125:
[----:B------:R-:W-:-:S04]  /*4f30*/  LOP3.LUT R4, R5, 0x80000000, R4, 0x48, !PT ;  /* 0x8000000005047812 */ /* 0x000fc800078e4804 */
[----:B------:R-:W-:Y:S01]  /*4f40*/  LOP3.LUT R4, R4, 0x7f800000, RZ, 0xfc, !PT ;  /* 0x7f80000004047812 */ /* 0x000fe200078efcff */
[----:B------:R-:W-:Y:S06]  /*4f50*/  BRA `(.L_x_130) ;  /* 0x0000000000147947 */ /* 0x000fec0003800000 */
.L_x_124:
[----:B------:R-:W-:Y:S01]  /*4f60*/  LOP3.LUT R4, R5, 0x80000000, R4, 0x48, !PT ;  /* 0x8000000005047812 */ /* 0x000fe200078e4804 */
[----:B------:R-:W-:Y:S06]  /*4f70*/  BRA `(.L_x_130) ;  /* 0x00000000000c7947 */ /* 0x000fec0003800000 */
.L_x_123:
[----:B------:R-:W0:Y:S01]  /*4f80*/  MUFU.RSQ R4, -QNAN ;  /* 0xffc0000000047908 */ /* 0x000e220000001400 */
[----:B------:R-:W-:Y:S05]  /*4f90*/  BRA `(.L_x_130) ;  /* 0x0000000000047947 */ /* 0x000fea0003800000 */
.L_x_122:
[----:B------:R-:W-:-:S07]  /*4fa0*/  FADD.FTZ R4, R4, R5 ;  /* 0x0000000504047221 */ /* 0x000fce0000010000 */
.L_x_130:
[----:B------:R-:W-:Y:S05]  /*4fb0*/  BSYNC.RECONVERGENT B0 ;  /* 0x0000000000007941 */ /* 0x000fea0003800200 */
.L_x_120:
[----:B------:R1:W0:Y:S02]  /*4fc0*/  LDL R2, [R1] ;  /* 0x0000000001027983 */ /* 0x0002240000100800 */
[----:B-1----:R-:W-:Y:S01]  /*4fd0*/  VIADD R1, R1, 0x8 ;  /* 0x0000000801017836 */ /* 0x002fe20000000000 */
[----:B0-----:R-:W-:Y:S06]  /*4fe0*/  RET.REL.NODEC R20 `(_Z6renderP4Vec3iiiPK6CameraPP8GeometryiPK5LightP17curandStateXORWOW) ;  /* 0xffffffb014047950 */ /* 0x001fec0003c3ffff */
.L_x_131:
        /* <DEDUP_REMOVED lines=9> */
.L_x_152:


//--------------------- .text._Z13initRandStateP17curandStateXORWOWm --------------------------
	.section	.text._Z13initRandStateP17curandStateXORWOWm,"ax",@progbits
	.align	128
        .global         _Z13initRandStateP17curandStateXORWOWm
        .type           _Z13initRandStateP17curandStateXORWOWm,@function
        .size           _Z13initRandStateP17curandStateXORWOWm,(.L_x_155 - _Z13initRandStateP17curandStateXORWOWm)
        .other          _Z13initRandStateP17curandStateXORWOWm,@"STO_CUDA_ENTRY STV_DEFAULT"
_Z13initRandStateP17curandStateXORWOWm:
.text._Z13initRandStateP17curandStateXORWOWm:
[----:B------:R-:W-:Y:S08]  /*0000*/  LDC R1, c[0x0][0x37c] ;  /* 0x0000df00ff017b82 */ /* 0x000ff00000000800 */
[----:B------:R-:W0:Y:S01]  /*0010*/  LDC.64 R4, c[0x0][0x388] ;  /* 0x0000e200ff047b82 */ /* 0x000e220000000a00 */
[----:B------:R-:W1:Y:S01]  /*0020*/  S2R R13, SR_TID.X ;  /* 0x00000000000d7919 */ /* 0x000e620000002100 */
[----:B------:R-:W2:Y:S01]  /*0030*/  LDCU.64 UR4, c[0x0][0x358] ;  /* 0x00006b00ff0477ac */ /* 0x000ea20008000a00 */
[----:B------:R-:W-:Y:S05]  /*0040*/  BSSY.RECONVERGENT B0, `(.L_x_132) ;  /* 0x00000e7000007945 */ /* 0x000fea0003800200 */
[----:B------:R-:W1:Y:S01]  /*0050*/  LDC.64 R2, c[0x0][0x380] ;  /* 0x0000e000ff027b82 */ /* 0x000e620000000a00 */
[----:B0-----:R-:W-:-:S02]  /*0060*/  LOP3.LUT R0, R4, 0xaad26b49, RZ, 0x3c, !PT ;  /* 0xaad26b4904007812 */ /* 0x001fc400078e3cff */
[----:B------:R-:W-:-:S03]  /*0070*/  LOP3.LUT R4, R5, 0xf7dcefdd, RZ, 0x3c, !PT ;  /* 0xf7dcefdd05047812 */ /* 0x000fc600078e3cff */
[----:B------:R-:W-:Y:S02]  /*0080*/  IMAD R0, R0, 0x4182bed5, RZ ;  /* 0x4182bed500007824 */ /* 0x000fe400078e02ff */
[----:B------:R-:W-:Y:S02]  /*0090*/  IMAD R5, R4, -0x658354e5, RZ ;  /* 0x9a7cab1b04057824 */ /* 0x000fe400078e02ff */
[----:B-1----:R-:W-:Y:S01]  /*00a0*/  IMAD.WIDE.U32 R2, R13, 0x30, R2 ;  /* 0x000000300d027825 */ /* 0x002fe200078e0002 */
[C---:B------:R-:W-:Y:S02]  /*00b0*/  LOP3.LUT R8, R0.reuse, 0x159a55e5, RZ, 0x3c, !PT ;  /* 0x159a55e500087812 */ /* 0x040fe400078e3cff */
[C---:B------:R-:W-:Y:S01]  /*00c0*/  IADD3 R6, PT, PT, R0.reuse, 0x64f0c9, R5 ;  /* 0x0064f0c900067810 */ /* 0x040fe20007ffe005 */
[C---:B------:R-:W-:Y:S01]  /*00d0*/  VIADD R7, R0.reuse, 0x75bcd15 ;  /* 0x075bcd1500077836 */ /* 0x040fe20000000000 */
[----:B------:R-:W-:Y:S01]  /*00e0*/  LOP3.LUT R10, R5, 0x5491333, RZ, 0x3c, !PT ;  /* 0x05491333050a7812 */ /* 0x000fe200078e3cff */
[----:B------:R-:W-:Y:S01]  /*00f0*/  VIADD R11, R0, 0x583f19 ;  /* 0x00583f19000b7836 */ /* 0x000fe20000000000 */
[----:B------:R-:W-:Y:S01]  /*0100*/  ISETP.NE.AND P0, PT, R13, RZ, PT ;  /* 0x000000ff0d00720c */ /* 0x000fe20003f05270 */
[----:B------:R-:W-:Y:S01]  /*0110*/  VIADD R9, R5, 0x1f123bb5 ;  /* 0x1f123bb505097836 */ /* 0x000fe20000000000 */
[----:B--2---:R0:W-:Y:S04]  /*0120*/  STG.E.64 desc[UR4][R2.64], R6 ;  /* 0x0000000602007986 */ /* 0x0041e8000c101b04 */
[----:B------:R0:W-:Y:S04]  /*0130*/  STG.E.64 desc[UR4][R2.64+0x8], R8 ;  /* 0x0000080802007986 */ /* 0x0001e8000c101b04 */
[----:B------:R0:W-:Y:S03]  /*0140*/  STG.E.64 desc[UR4][R2.64+0x10], R10 ;  /* 0x0000100a02007986 */ /* 0x0001e6000c101b04 */
[----:B------:R-:W-:Y:S05]  /*0150*/  @!P0 BRA `(.L_x_133) ;  /* 0x0000000c00548947 */ /* 0x000fea0003800000 */
[----:B------:R-:W-:Y:S01]  /*0160*/  IMAD.MOV.U32 R0, RZ, RZ, R13 ;  /* 0x000000ffff007224 */ /* 0x000fe200078e000d */
[----:B0-----:R-:W-:-:S07]  /*0170*/  CS2R R10, SRZ ;  /* 0x00000000000a7805 */ /* 0x001fce000001ff00 */
.L_x_139:
[----:B0-----:R-:W-:Y:S01]  /*0180*/  LOP3.LUT R2, R0, 0x3, RZ, 0xc0, !PT ;  /* 0x0000000300027812 */ /* 0x001fe200078ec0ff */
[----:B------:R-:W-:Y:S03]  /*0190*/  BSSY.RECONVERGENT B1, `(.L_x_134) ;  /* 0x00000cb000017945 */ /* 0x000fe60003800200 */
[----:B------:R-:W-:-:S04]  /*01a0*/  ISETP.NE.U32.AND P0, PT, R2, RZ, PT ;  /* 0x000000ff0200720c */ /* 0x000fc80003f05070 */
[----:B------:R-:W-:-:S13]  /*01b0*/  ISETP.NE.AND.EX P0, PT, RZ, RZ, PT, P0 ;  /* 0x000000ffff00720c */ /* 0x000fda0003f05300 */
[----:B------:R-:W-:Y:S05]  /*01c0*/  @!P0 BRA `(.L_x_135) ;  /* 0x0000000c001c8947 */ /* 0x000fea0003800000 */
[----:B------:R-:W0:Y:S01]  /*01d0*/  LDC.64 R6, c[0x4][0x8] ;  /* 0x01000200ff067b82 */ /* 0x000e220000000a00 */
[----:B------:R-:W-:Y:S02]  /*01e0*/  IMAD.MOV.U32 R12, RZ, RZ, RZ ;  /* 0x000000ffff0c7224 */ /* 0x000fe400078e00ff */
[----:B0-----:R-:W-:-:S07]  /*01f0*/  IMAD.WIDE.U32 R6, R10, 0xc80, R6 ;  /* 0x00000c800a067825 */ /* 0x001fce00078e0006 */
.L_x_138:
[----:B0-----:R-:W-:Y:S01]  /*0200*/  IMAD.MOV.U32 R13, RZ, RZ, RZ ;  /* 0x000000ffff0d7224 */ /* 0x001fe200078e00ff */
[----:B------:R-:W-:Y:S01]  /*0210*/  CS2R R2, SRZ ;  /* 0x0000000000027805 */ /* 0x000fe2000001ff00 */
[----:B------:R-:W-:Y:S01]  /*0220*/  IMAD.MOV.U32 R15, RZ, RZ, RZ ;  /* 0x000000ffff0f7224 */ /* 0x000fe200078e00ff */
[----:B------:R-:W-:-:S07]  /*0230*/  CS2R R4, SRZ ;  /* 0x0000000000047805 */ /* 0x000fce000001ff00 */
.L_x_137:
[----:B------:R-:W0:Y:S01]  /*0240*/  S2R R14, SR_TID.X ;  /* 0x00000000000e7919 */ /* 0x000e220000002100 */
[----:B------:R-:W0:Y:S02]  /*0250*/  LDC.64 R8, c[0x0][0x380] ;  /* 0x0000e000ff087b82 */ /* 0x000e240000000a00 */
[----:B0-----:R-:W-:-:S04]  /*0260*/  IMAD.WIDE.U32 R8, R14, 0x30, R8 ;  /* 0x000000300e087825 */ /* 0x001fc800078e0008 */
[----:B------:R-:W-:-:S05]  /*0270*/  IMAD.WIDE.U32 R8, R15, 0x4, R8 ;  /* 0x000000040f087825 */ /* 0x000fca00078e0008 */
[----:B------:R0:W5:Y:S01]  /*0280*/  LDG.E R16, desc[UR4][R8.64+0x4] ;  /* 0x0000040408107981 */ /* 0x000162000c1e1900 */
[----:B------:R-:W-:-:S07]  /*0290*/  IMAD.MOV.U32 R17, RZ, RZ, RZ ;  /* 0x000000ffff117224 */ /* 0x000fce00078e00ff */
.L_x_136:
[----:B-----5:R-:W-:Y:S01]  /*02a0*/  SHF.R.U32.HI R24, RZ, R17, R16 ;  /* 0x00000011ff187219 */ /* 0x020fe20000011610 */
[----:B0-----:R-:W-:-:S03]  /*02b0*/  IMAD.SHL.U32 R8, R15, 0x20, RZ ;  /* 0x000000200f087824 */ /* 0x001fc600078e00ff */
[----:B------:R-:W-:Y:S01]  /*02c0*/  LOP3.LUT R9, R24, 0x1, RZ, 0xc0, !PT ;  /* 0x0000000118097812 */ /* 0x000fe200078ec0ff */
[----:B------:R-:W-:-:S03]  /*02d0*/  IMAD.IADD R8, R8, 0x1, R17 ;  /* 0x0000000108087824 */ /* 0x000fc600078e0211 */
[----:B------:R-:W-:Y:S01]  /*02e0*/  ISETP.NE.U32.AND P0, PT, R9, 0x1, PT ;  /* 0x000000010900780c */ /* 0x000fe20003f05070 */
[----:B------:R-:W-:-:S03]  /*02f0*/  IMAD R9, R8, 0x5, RZ ;  /* 0x0000000508097824 */ /* 0x000fc600078e02ff */
[----:B------:R-:W-:Y:S01]  /*0300*/  R2P PR, R24, 0x7e ;  /* 0x0000007e18007804 */ /* 0x000fe20000000000 */
[----:B------:R-:W-:-:S08]  /*0310*/  IMAD.WIDE.U32 R8, R9, 0x4, R6 ;  /* 0x0000000409087825 */ /* 0x000fd000078e0006 */
[----:B------:R-:W2:Y:S04]  /*0320*/  @!P0 LDG.E R18, desc[UR4][R8.64] ;  /* 0x0000000408128981 */ /* 0x000ea8000c1e1900 */
[----:B------:R-:W3:Y:S04]  /*0330*/  @P1 LDG.E R22, desc[UR4][R8.64+0x14] ;  /* 0x0000140408161981 */ /* 0x000ee8000c1e1900 */
[----:B------:R-:W4:Y:S04]  /*0340*/  @!P0 LDG.E R20, desc[UR4][R8.64+0x10] ;  /* 0x0000100408148981 */ /* 0x000f28000c1e1900 */
[----:B------:R-:W4:Y:S04]  /*0350*/  @P2 LDG.E R28, desc[UR4][R8.64+0x28] ;  /* 0x00002804081c2981 */ /* 0x000f28000c1e1900 */
[----:B------:R-:W4:Y:S04]  /*0360*/  @P1 LDG.E R26, desc[UR4][R8.64+0x24] ;  /* 0x00002404081a1981 */ /* 0x000f28000c1e1900 */
[----:B------:R-:W4:Y:S04]  /*0370*/  @P3 LDG.E R21, desc[UR4][R8.64+0x3c] ;  /* 0x00003c0408153981 */ /* 0x000f28000c1e1900 */
[----:B------:R-:W4:Y:S04]  /*0380*/  @P2 LDG.E R19, desc[UR4][R8.64+0x38] ;  /* 0x0000380408132981 */ /* 0x000f28000c1e1900 */
[----:B------:R-:W4:Y:S04]  /*0390*/  @P4 LDG.E R23, desc[UR4][R8.64+0x50] ;  /* 0x0000500408174981 */ /* 0x000f28000c1e1900 */
[----:B------:R-:W4:Y:S01]  /*03a0*/  @P1 LDG.E R25, desc[UR4][R8.64+0x20] ;  /* 0x0000200408191981 */ /* 0x000f22000c1e1900 */
[----:B--2---:R-:W-:-:S03]  /*03b0*/  @!P0 LOP3.LUT R13, R13, R18, RZ, 0x3c, !PT ;  /* 0x000000120d0d8212 */ /* 0x004fc600078e3cff */
[----:B------:R-:W2:Y:S01]  /*03c0*/  @!P0 LDG.E R18, desc[UR4][R8.64+0x8] ;  /* 0x0000080408128981 */ /* 0x000ea2000c1e1900 */
[----:B---3--:R-:W-:-:S03]  /*03d0*/  @P1 LOP3.LUT R13, R13, R22, RZ, 0x3c, !PT ;  /* 0x000000160d0d1212 */ /* 0x008fc600078e3cff */
[----:B------:R-:W3:Y:S01]  /*03e0*/  @P3 LDG.E R22, desc[UR4][R8.64+0x4c] ;  /* 0x00004c0408163981 */ /* 0x000ee2000c1e1900 */
[----:B----4-:R-:W-:-:S03]  /*03f0*/  @!P0 LOP3.LUT R3, R3, R20, RZ, 0x3c, !PT ;  /* 0x0000001403038212 */ /* 0x010fc600078e3cff */
[----:B------:R-:W4:Y:S01]  /*0400*/  @P1 LDG.E R20, desc[UR4][R8.64+0x1c] ;  /* 0x00001c0408141981 */ /* 0x000f22000c1e1900 */
[----:B------:R-:W-:Y:S02]  /*0410*/  @P2 LOP3.LUT R13, R13, R28, RZ, 0x3c, !PT ;  /* 0x0000001c0d0d2212 */ /* 0x000fe400078e3cff */
[----:B------:R-:W-:Y:S02]  /*0420*/  @P1 LOP3.LUT R3, R3, R26, RZ, 0x3c, !PT ;  /* 0x0000001a03031212 */ /* 0x000fe400078e3cff */
[----:B------:R-:W4:Y:S01]  /*0430*/  @P5 LDG.E R26, desc[UR4][R8.64+0x64] ;  /* 0x00006404081a5981 */ /* 0x000f22000c1e1900 */
[----:B------:R-:W-:-:S03]  /*0440*/  @P3 LOP3.LUT R13, R13, R21, RZ, 0x3c, !PT ;  /* 0x000000150d0d3212 */ /* 0x000fc600078e3cff */
[----:B------:R-:W4:Y:S01]  /*0450*/  @!P0 LDG.E R21, desc[UR4][R8.64+0xc] ;  /* 0x00000c0408158981 */ /* 0x000f22000c1e1900 */
[----:B------:R-:W-:-:S03]  /*0460*/  @P2 LOP3.LUT R3, R3, R19, RZ, 0x3c, !PT ;  /* 0x0000001303032212 */ /* 0x000fc600078e3cff */
[----:B------:R-:W4:Y:S01]  /*0470*/  @!P0 LDG.E R19, desc[UR4][R8.64+0x4] ;  /* 0x0000040408138981 */ /* 0x000f22000c1e1900 */
[----:B------:R-:W-:-:S03]  /*0480*/  @P4 LOP3.LUT R13, R13, R23, RZ, 0x3c, !PT ;  /* 0x000000170d0d4212 */ /* 0x000fc600078e3cff */
[----:B------:R-:W4:Y:S01]  /*0490*/  @P1 LDG.E R23, desc[UR4][R8.64+0x18] ;  /* 0x0000180408171981 */ /* 0x000f22000c1e1900 */
[----:B--2---:R-:W-:-:S03]  /*04a0*/  @!P0 LOP3.LUT R5, R5, R18, RZ, 0x3c, !PT ;  /* 0x0000001205058212 */ /* 0x004fc600078e3cff */
[----:B------:R-:W2:Y:S01]  /*04b0*/  @P2 LDG.E R18, desc[UR4][R8.64+0x30] ;  /* 0x0000300408122981 */ /* 0x000ea2000c1e1900 */
[----:B---3--:R-:W-:-:S03]  /*04c0*/  @P3 LOP3.LUT R3, R3, R22, RZ, 0x3c, !PT ;  /* 0x0000001603033212 */ /* 0x008fc600078e3cff */
[----:B------:R-:W3:Y:S01]  /*04d0*/  @P4 LDG.E R22, desc[UR4][R8.64+0x60] ;  /* 0x0000600408164981 */ /* 0x000ee2000c1e1900 */
[----:B----4-:R-:W-:-:S03]  /*04e0*/  @P1 LOP3.LUT R5, R5, R20, RZ, 0x3c, !PT ;  /* 0x0000001405051212 */ /* 0x010fc600078e3cff */
[----:B------:R-:W4:Y:S01]  /*04f0*/  @P3 LDG.E R20, desc[UR4][R8.64+0x44] ;  /* 0x0000440408143981 */ /* 0x000f22000c1e1900 */
[----:B------:R-:W-:-:S03]  /*0500*/  @P5 LOP3.LUT R13, R13, R26, RZ, 0x3c, !PT ;  /* 0x0000001a0d0d5212 */ /* 0x000fc600078e3cff */
[----:B------:R-:W4:Y:S01]  /*0510*/  @P6 LDG.E R26, desc[UR4][R8.64+0x78] ;  /* 0x00007804081a6981 */ /* 0x000f22000c1e1900 */
[----:B------:R-:W-:-:S03]  /*0520*/  @!P0 LOP3.LUT R2, R2, R21, RZ, 0x3c, !PT ;  /* 0x0000001502028212 */ /* 0x000fc600078e3cff */
[----:B------:R-:W4:Y:S01]  /*0530*/  @P2 LDG.E R21, desc[UR4][R8.64+0x34] ;  /* 0x0000340408152981 */ /* 0x000f22000c1e1900 */
[----:B------:R-:W-:-:S03]  /*0540*/  @!P0 LOP3.LUT R4, R4, R19, RZ, 0x3c, !PT ;  /* 0x0000001304048212 */ /* 0x000fc600078e3cff */
[----:B------:R-:W4:Y:S01]  /*0550*/  @P2 LDG.E R19, desc[UR4][R8.64+0x2c] ;  /* 0x00002c0408132981 */ /* 0x000f22000c1e1900 */
[----:B------:R-:W-:Y:S02]  /*0560*/  @P1 LOP3.LUT R2, R2, R25, RZ, 0x3c, !PT ;  /* 0x0000001902021212 */ /* 0x000fe400078e3cff */
[----:B------:R-:W-:Y:S01]  /*0570*/  @P1 LOP3.LUT R4, R4, R23, RZ, 0x3c, !PT ;  /* 0x0000001704041212 */ /* 0x000fe200078e3cff */
[----:B------:R-:W4:Y:S04]  /*0580*/  @P3 LDG.E R25, desc[UR4][R8.64+0x48] ;  /* 0x0000480408193981 */ /* 0x000f28000c1e1900 */
[----:B------:R-:W4:Y:S01]  /*0590*/  @P3 LDG.E R23, desc[UR4][R8.64+0x40] ;  /* 0x0000400408173981 */ /* 0x000f22000c1e1900 */
[----:B------:R-:W-:Y:S02]  /*05a0*/  LOP3.LUT P0, RZ, R24, 0x80, RZ, 0xc0, !PT ;  /* 0x0000008018ff7812 */ /* 0x000fe4000780c0ff */
[----:B--2---:R-:W-:-:S02]  /*05b0*/  @P2 LOP3.LUT R5, R5, R18, RZ, 0x3c, !PT ;  /* 0x0000001205052212 */ /* 0x004fc400078e3cff */
[----:B------:R-:W2:Y:S01]  /*05c0*/  @P4 LDG.E R18, desc[UR4][R8.64+0x58] ;  /* 0x0000580408124981 */ /* 0x000ea2000c1e1900 */
[----:B---3--:R-:W-:-:S03]  /*05d0*/  @P4 LOP3.LUT R3, R3, R22, RZ, 0x3c, !PT ;  /* 0x0000001603034212 */ /* 0x008fc600078e3cff */
[----:B------:R-:W3:Y:S01]  /*05e0*/  @P5 LDG.E R22, desc[UR4][R8.64+0x74] ;  /* 0x0000740408165981 */ /* 0x000ee2000c1e1900 */
[----:B----4-:R-:W-:-:S03]  /*05f0*/  @P3 LOP3.LUT R5, R5, R20, RZ, 0x3c, !PT ;  /* 0x0000001405053212 */ /* 0x010fc600078e3cff */
[----:B------:R-:W4:Y:S01]  /*0600*/  @P5 LDG.E R20, desc[UR4][R8.64+0x6c] ;  /* 0x00006c0408145981 */ /* 0x000f22000c1e1900 */
[----:B------:R-:W-:-:S03]  /*0610*/  @P6 LOP3.LUT R13, R13, R26, RZ, 0x3c, !PT ;  /* 0x0000001a0d0d6212 */ /* 0x000fc600078e3cff */
        /* <DEDUP_REMOVED lines=9> */
[----:B--2---:R-:W-:-:S03]  /*06b0*/  @P4 LOP3.LUT R5, R5, R18, RZ, 0x3c, !PT ;  /* 0x0000001205054212 */ /* 0x004fc600078e3cff */
        /* <DEDUP_REMOVED lines=15> */
[----:B--2---:R-:W-:-:S04]  /*07b0*/  @P6 LOP3.LUT R5, R5, R18, RZ, 0x3c, !PT ;  /* 0x0000001205056212 */ /* 0x004fc800078e3cff */
[----:B---3--:R-:W-:Y:S02]  /*07c0*/  @P0 LOP3.LUT R5, R5, R22, RZ, 0x3c, !PT ;  /* 0x0000001605050212 */ /* 0x008fe400078e3cff */
[----:B----4-:R-:W-:-:S04]  /*07d0*/  @P6 LOP3.LUT R3, R3, R20, RZ, 0x3c, !PT ;  /* 0x0000001403036212 */ /* 0x010fc800078e3cff */
[----:B------:R-:W-:Y:S02]  /*07e0*/  @P0 LOP3.LUT R3, R3, R26, RZ, 0x3c, !PT ;  /* 0x0000001a03030212 */ /* 0x000fe400078e3cff */
[----:B------:R-:W-:Y:S02]  /*07f0*/  @P6 LOP3.LUT R2, R2, R21, RZ, 0x3c, !PT ;  /* 0x0000001502026212 */ /* 0x000fe400078e3cff */
[----:B------:R-:W-:Y:S02]  /*0800*/  @P6 LOP3.LUT R4, R4, R19, RZ, 0x3c, !PT ;  /* 0x0000001304046212 */ /* 0x000fe400078e3cff */
[----:B------:R-:W-:Y:S02]  /*0810*/  @P0 LOP3.LUT R2, R2, R25, RZ, 0x3c, !PT ;  /* 0x0000001902020212 */ /* 0x000fe400078e3cff */
[----:B------:R-:W-:Y:S02]  /*0820*/  @P0 LOP3.LUT R4, R4, R23, RZ, 0x3c, !PT ;  /* 0x0000001704040212 */ /* 0x000fe400078e3cff */
[----:B------:R-:W-:-:S13]  /*0830*/  R2P PR, R24.B1, 0x7f ;  /* 0x0000007f18007804 */ /* 0x000fda0000001000 */
[----:B------:R-:W2:Y:S04]  /*0840*/  @P0 LDG.E R18, desc[UR4][R8.64+0xa0] ;  /* 0x0000a00408120981 */ /* 0x000ea8000c1e1900 */
[----:B------:R-:W3:Y:S04]  /*0850*/  @P1 LDG.E R20, desc[UR4][R8.64+0xb4] ;  /* 0x0000b40408141981 */ /* 0x000ee8000c1e1900 */
[----:B------:R-:W4:Y:S04]  /*0860*/  @P2 LDG.E R26, desc[UR4][R8.64+0xc8] ;  /* 0x0000c804081a2981 */ /* 0x000f28000c1e1900 */
[----:B------:R-:W4:Y:S04]  /*0870*/  @P3 LDG.E R28, desc[UR4][R8.64+0xdc] ;  /* 0x0000dc04081c3981 */ /* 0x000f28000c1e1900 */
[----:B------:R-:W4:Y:S04]  /*0880*/  @P0 LDG.E R19, desc[UR4][R8.64+0xa4] ;  /* 0x0000a40408130981 */ /* 0x000f28000c1e1900 */
[----:B------:R-:W4:Y:S04]  /*0890*/  @P0 LDG.E R22, desc[UR4][R8.64+0xb0] ;  /* 0x0000b00408160981 */ /* 0x000f28000c1e1900 */
[----:B------:R-:W4:Y:S04]  /*08a0*/  @P4 LDG.E R25, desc[UR4][R8.64+0xf0] ;  /* 0x0000f00408194981 */ /* 0x000f28000c1e1900 */
[----:B------:R-:W4:Y:S04]  /*08b0*/  @P0 LDG.E R21, desc[UR4][R8.64+0xac] ;  /* 0x0000ac0408150981 */ /* 0x000f28000c1e1900 */
[----:B------:R-:W4:Y:S01]  /*08c0*/  @P1 LDG.E R23, desc[UR4][R8.64+0xb8] ;  /* 0x0000b80408171981 */ /* 0x000f22000c1e1900 */
[----:B--2---:R-:W-:-:S03]  /*08d0*/  @P0 LOP3.LUT R13, R13, R18, RZ, 0x3c, !PT ;  /* 0x000000120d0d0212 */ /* 0x004fc600078e3cff */
[----:B------:R-:W2:Y:S01]  /*08e0*/  @P1 LDG.E R18, desc[UR4][R8.64+0xbc] ;  /* 0x0000bc0408121981 */ /* 0x000ea2000c1e1900 */
[----:B---3--:R-:W-:-:S03]  /*08f0*/  @P1 LOP3.LUT R13, R13, R20, RZ, 0x3c, !PT ;  /* 0x000000140d0d1212 */ /* 0x008fc600078e3cff */
[----:B------:R-:W3:Y:S01]  /*0900*/  @P0 LDG.E R20, desc[UR4][R8.64+0xa8] ;  /* 0x0000a80408140981 */ /* 0x000ee2000c1e1900 */
[----:B----4-:R-:W-:-:S03]  /*0910*/  @P2 LOP3.LUT R13, R13, R26, RZ, 0x3c, !PT ;  /* 0x0000001a0d0d2212 */ /* 0x010fc600078e3cff */
[----:B------:R-:W4:Y:S01]  /*0920*/  @P5 LDG.E R26, desc[UR4][R8.64+0x104] ;  /* 0x00010404081a5981 */ /* 0x000f22000c1e1900 */
[----:B------:R-:W-:Y:S02]  /*0930*/  @P3 LOP3.LUT R13, R13, R28, RZ, 0x3c, !PT ;  /* 0x0000001c0d0d3212 */ /* 0x000fe400078e3cff */
[----:B------:R-:W-:Y:S02]  /*0940*/  @P0 LOP3.LUT R4, R4, R19, RZ, 0x3c, !PT ;  /* 0x0000001304040212 */ /* 0x000fe400078e3cff */
        /* <DEDUP_REMOVED lines=9> */
[----:B---3--:R-:W-:-:S03]  /*09e0*/  @P0 LOP3.LUT R5, R5, R20, RZ, 0x3c, !PT ;  /* 0x0000001405050212 */ /* 0x008fc600078e3cff */
[----:B------:R-:W3:Y:S01]  /*09f0*/  @P1 LDG.E R20, desc[UR4][R8.64+0xc4] ;  /* 0x0000c40408141981 */ /* 0x000ee2000c1e1900 */
[----:B--2---:R-:W-:-:S03]  /*0a00*/  @P1 LOP3.LUT R5, R5, R18, RZ, 0x3c, !PT ;  /* 0x0000001205051212 */ /* 0x004fc600078e3cff */
[----:B------:R-:W2:Y:S01]  /*0a10*/  @P3 LDG.E R18, desc[UR4][R8.64+0xe4] ;  /* 0x0000e40408123981 */ /* 0x000ea2000c1e1900 */
[----:B------:R-:W-:Y:S02]  /*0a20*/  LOP3.LUT P0, RZ, R24, 0x8000, RZ, 0xc0, !PT ;  /* 0x0000800018ff7812 */ /* 0x000fe4000780c0ff */
[----:B----4-:R-:W-:Y:S01]  /*0a30*/  @P5 LOP3.LUT R13, R13, R26, RZ, 0x3c, !PT ;  /* 0x0000001a0d0d5212 */ /* 0x010fe200078e3cff */
[----:B------:R-:W4:Y:S04]  /*0a40*/  @P2 LDG.E R24, desc[UR4][R8.64+0xd8] ;  /* 0x0000d80408182981 */ /* 0x000f28000c1e1900 */
[----:B------:R-:W4:Y:S01]  /*0a50*/  @P6 LDG.E R26, desc[UR4][R8.64+0x118] ;  /* 0x00011804081a6981 */ /* 0x000f22000c1e1900 */
[----:B------:R-:W-:Y:S02]  /*0a60*/  @P1 LOP3.LUT R2, R2, R19, RZ, 0x3c, !PT ;  /* 0x0000001302021212 */ /* 0x000fe400078e3cff */
[----:B------:R-:W-:Y:S01]  /*0a70*/  @P2 LOP3.LUT R5, R5, R22, RZ, 0x3c, !PT ;  /* 0x0000001605052212 */ /* 0x000fe200078e3cff */
[----:B------:R-:W4:Y:S04]  /*0a80*/  @P3 LDG.E R19, desc[UR4][R8.64+0xe8] ;  /* 0x0000e80408133981 */ /* 0x000f28000c1e1900 */
[----:B------:R-:W4:Y:S01]  /*0a90*/  @P4 LDG.E R22, desc[UR4][R8.64+0xf8] ;  /* 0x0000f80408164981 */ /* 0x000f22000c1e1900 */
[----:B------:R-:W-:-:S03]  /*0aa0*/  @P2 LOP3.LUT R4, R4, R21, RZ, 0x3c, !PT ;  /* 0x0000001504042212 */ /* 0x000fc600078e3cff */
[----:B------:R-:W4:Y:S01]  /*0ab0*/  @P4 LDG.E R21, desc[UR4][R8.64+0xf4] ;  /* 0x0000f40408154981 */ /* 0x000f22000c1e1900 */
[----:B------:R-:W-:-:S03]  /*0ac0*/  @P2 LOP3.LUT R2, R2, R23, RZ, 0x3c, !PT ;  /* 0x0000001702022212 */ /* 0x000fc600078e3cff */
[----:B------:R-:W4:Y:S01]  /*0ad0*/  @P4 LDG.E R23, desc[UR4][R8.64+0xfc] ;  /* 0x0000fc0408174981 */ /* 0x000f22000c1e1900 */
[----:B------:R-:W-:-:S03]  /*0ae0*/  @P3 LOP3.LUT R4, R4, R25, RZ, 0x3c, !PT ;  /* 0x0000001904043212 */ /* 0x000fc600078e3cff */
[----:B------:R-:W4:Y:S04]  /*0af0*/  @P5 LDG.E R25, desc[UR4][R8.64+0x108] ;  /* 0x0001080408195981 */ /* 0x000f28000c1e1900 */
[----:B------:R-:W4:Y:S01]  /*0b00*/  @P0 LDG.E R27, desc[UR4][R8.64+0x138] ;  /* 0x00013804081b0981 */ /* 0x000f22000c1e1900 */
[----:B---3--:R-:W-:-:S03]  /*0b10*/  @P1 LOP3.LUT R3, R3, R20, RZ, 0x3c, !PT ;  /* 0x0000001403031212 */ /* 0x008fc600078e3cff */
[----:B------:R-:W3:Y:S01]  /*0b20*/  @P3 LDG.E R20, desc[UR4][R8.64+0xec] ;  /* 0x0000ec0408143981 */ /* 0x000ee2000c1e1900 */
[----:B--2---:R-:W-:-:S03]  /*0b30*/  @P3 LOP3.LUT R5, R5, R18, RZ, 0x3c, !PT ;  /* 0x0000001205053212 */ /* 0x004fc600078e3cff */
[----:B------:R-:W2:Y:S01]  /*0b40*/  @P5 LDG.E R18, desc[UR4][R8.64+0x10c] ;  /* 0x00010c0408125981 */ /* 0x000ea2000c1e1900 */
        /* <DEDUP_REMOVED lines=22> */
[----:B------:R-:W-:-:S05]  /*0cb0*/  VIADD R17, R17, 0x10 ;  /* 0x0000001011117836 */ /* 0x000fca0000000000 */
[----:B------:R-:W-:Y:S02]  /*0cc0*/  ISETP.NE.AND P1, PT, R17, 0x20, PT ;  /* 0x000000201100780c */ /* 0x000fe40003f25270 */
[----:B------:R-:W-:Y:S02]  /*0cd0*/  @P5 LOP3.LUT R2, R2, R19, RZ, 0x3c, !PT ;  /* 0x0000001302025212 */ /* 0x000fe400078e3cff */
[----:B------:R-:W-:Y:S02]  /*0ce0*/  @P6 LOP3.LUT R4, R4, R21, RZ, 0x3c, !PT ;  /* 0x0000001504046212 */ /* 0x000fe400078e3cff */
[----:B------:R-:W-:Y:S02]  /*0cf0*/  @P6 LOP3.LUT R5, R5, R22, RZ, 0x3c, !PT ;  /* 0x0000001605056212 */ /* 0x000fe400078e3cff */
[----:B------:R-:W-:Y:S02]  /*0d00*/  @P6 LOP3.LUT R2, R2, R23, RZ, 0x3c, !PT ;  /* 0x0000001702026212 */ /* 0x000fe400078e3cff */
[----:B------:R-:W-:-:S02]  /*0d10*/  @P0 LOP3.LUT R4, R4, R25, RZ, 0x3c, !PT ;  /* 0x0000001904040212 */ /* 0x000fc400078e3cff */
[----:B------:R-:W-:Y:S02]  /*0d20*/  @P0 LOP3.LUT R2, R2, R27, RZ, 0x3c, !PT ;  /* 0x0000001b02020212 */ /* 0x000fe400078e3cff */
[----:B---3--:R-:W-:-:S04]  /*0d30*/  @P5 LOP3.LUT R3, R3, R20, RZ, 0x3c, !PT ;  /* 0x0000001403035212 */ /* 0x008fc800078e3cff */
[----:B--2---:R-:W-:Y:S02]  /*0d40*/  @P6 LOP3.LUT R3, R3, R18, RZ, 0x3c, !PT ;  /* 0x0000001203036212 */ /* 0x004fe400078e3cff */
[----:B----4-:R-:W-:Y:S02]  /*0d50*/  @P0 LOP3.LUT R5, R5, R24, RZ, 0x3c, !PT ;  /* 0x0000001805050212 */ /* 0x010fe400078e3cff */
[----:B------:R-:W-:Y:S01]  /*0d60*/  @P0 LOP3.LUT R3, R3, R26, RZ, 0x3c, !PT ;  /* 0x0000001a03030212 */ /* 0x000fe200078e3cff */
[----:B------:R-:W-:Y:S06]  /*0d70*/  @P1 BRA `(.L_x_136) ;  /* 0xfffffff400481947 */ /* 0x000fec000383ffff */
[----:B------:R-:W-:-:S05]  /*0d80*/  VIADD R15, R15, 0x1 ;  /* 0x000000010f0f7836 */ /* 0x000fca0000000000 */
[----:B------:R-:W-:-:S13]  /*0d90*/  ISETP.NE.AND P0, PT, R15, 0x5, PT ;  /* 0x000000050f00780c */ /* 0x000fda0003f05270 */
[----:B------:R-:W-:Y:S05]  /*0da0*/  @P0 BRA `(.L_x_137) ;  /* 0xfffffff400240947 */ /* 0x000fea000383ffff */
[----:B------:R-:W0:Y:S01]  /*0db0*/  LDC.64 R8, c[0x0][0x380] ;  /* 0x0000e000ff087b82 */ /* 0x000e220000000a00 */
[----:B------:R-:W-:Y:S01]  /*0dc0*/  VIADD R12, R12, 0x1 ;  /* 0x000000010c0c7836 */ /* 0x000fe20000000000 */
[----:B------:R-:W-:-:S04]  /*0dd0*/  LOP3.LUT R15, R0, 0x3, RZ, 0xc0, !PT ;  /* 0x00000003000f7812 */ /* 0x000fc800078ec0ff */
[----:B------:R-:W-:Y:S01]  /*0de0*/  ISETP.GE.U32.AND P0, PT, R12, R15, PT ;  /* 0x0000000f0c00720c */ /* 0x000fe20003f06070 */
[----:B0-----:R-:W-:-:S05]  /*0df0*/  IMAD.WIDE.U32 R8, R14, 0x30, R8 ;  /* 0x000000300e087825 */ /* 0x001fca00078e0008 */
[----:B------:R0:W-:Y:S04]  /*0e00*/  STG.E.64 desc[UR4][R8.64+0x8], R4 ;  /* 0x0000080408007986 */ /* 0x0001e8000c101b04 */
[----:B------:R0:W-:Y:S04]  /*0e10*/  STG.E.64 desc[UR4][R8.64+0x10], R2 ;  /* 0x0000100208007986 */ /* 0x0001e8000c101b04 */
[----:B------:R0:W-:Y:S01]  /*0e20*/  STG.E desc[UR4][R8.64+0x4], R13 ;  /* 0x0000040d08007986 */ /* 0x0001e2000c101904 */
[----:B------:R-:W-:Y:S05]  /*0e30*/  @!P0 BRA `(.L_x_138) ;  /* 0xfffffff000f08947 */ /* 0x000fea000383ffff */
.L_x_135:
[----:B------:R-:W-:Y:S05]  /*0e40*/  BSYNC.RECONVERGENT B1 ;  /* 0x0000000000017941 */ /* 0x000fea0003800200 */
.L_x_134:
[----:B------:R-:W-:Y:S01]  /*0e50*/  ISETP.GT.U32.AND P0, PT, R0, 0x3, PT ;  /* 0x000000030000780c */ /* 0x000fe20003f04070 */
[----:B------:R-:W-:Y:S01]  /*0e60*/  VIADD R10, R10, 0x1 ;  /* 0x000000010a0a7836 */ /* 0x000fe20000000000 */
[--C-:B------:R-:W-:Y:S02]  /*0e70*/  SHF.R.U64 R0, R0, 0x2, R11.reuse ;  /* 0x0000000200007819 */ /* 0x100fe4000000120b */
[----:B------:R-:W-:Y:S02]  /*0e80*/  ISETP.GT.U32.AND.EX P0, PT, R11, RZ, PT, P0 ;  /* 0x000000ff0b00720c */ /* 0x000fe40003f04100 */
[----:B------:R-:W-:-:S11]  /*0e90*/  SHF.R.U32.HI R11, RZ, 0x2, R11 ;  /* 0x00000002ff0b7819 */ /* 0x000fd6000001160b */
[----:B------:R-:W-:Y:S05]  /*0ea0*/  @P0 BRA `(.L_x_139) ;  /* 0xfffffff000b40947 */ /* 0x000fea000383ffff */
.L_x_133:
[----:B------:R-:W-:Y:S05]  /*0eb0*/  BSYNC.RECONVERGENT B0 ;  /* 0x0000000000007941 */ /* 0x000fea0003800200 */
.L_x_132:
[----:B0-----:R-:W0:Y:S01]  /*0ec0*/  S2R R5, SR_TID.X ;  /* 0x0000000000057919 */ /* 0x001e220000002100 */
[----:B------:R-:W0:Y:S02]  /*0ed0*/  LDC.64 R2, c[0x0][0x380] ;  /* 0x0000e000ff027b82 */ /* 0x000e240000000a00 */
[----:B0-----:R-:W-:-:S05]  /*0ee0*/  IMAD.WIDE.U32 R2, R5, 0x30, R2 ;  /* 0x0000003005027825 */ /* 0x001fca00078e0002 */
[----:B------:R-:W-:Y:S04]  /*0ef0*/  STG.E.64 desc[UR4][R2.64+0x18], RZ ;  /* 0x000018ff02007986 */ /* 0x000fe8000c101b04 */
[----:B------:R-:W-:Y:S04]  /*0f00*/  STG.E desc[UR4][R2.64+0x20], RZ ;  /* 0x000020ff02007986 */ /* 0x000fe8000c101904 */
[----:B------:R-:W-:Y:S01]  /*0f10*/  STG.E.64 desc[UR4][R2.64+0x28], RZ ;  /* 0x000028ff02007986 */ /* 0x000fe2000c101b04 */
[----:B------:R-:W-:Y:S05]  /*0f20*/  EXIT ;  /* 0x000000000000794d */ /* 0x000fea0003800000 */
.L_x_140:
        /* <DEDUP_REMOVED lines=13> */
.L_x_155:


//--------------------- .nv.global.init           --------------------------
	.section	.nv.global.init,"aw",@progbits
	.align	8
.nv.global.init:
	.type		_ZTV6Sphere,@object
	.size		_ZTV6Sphere,(_ZTV5Plane - _ZTV6Sphere)
_ZTV6Sphere:
        /*0000*/ 	.byte	0x00, 0x00, 0x00, 0x00, 0x00, 0x00, 0x00, 0x00, 0x00, 0x00, 0x00, 0x00, 0x00, 0x00, 0x00, 0x00
        /*0010*/ 	.byte	0x08, 0x00, 0x00, 0x00, 0x00, 0x00, 0x00, 0x00, 0x10, 0x00, 0x00, 0x00, 0x00, 0x00, 0x00, 0x00
	.type		_ZTV5Plane,@object
	.size		_ZTV5Plane,(mrg32k3aM1SubSeq - _ZTV5Plane)
_ZTV5Plane:
        /*0020*/ 	.byte	0x00, 0x00, 0x00, 0x00, 0x00, 0x00, 0x00, 0x00, 0x00, 0x00, 0x00, 0x00, 0x00, 0x00, 0x00, 0x00
        /*0030*/ 	.byte	0x18, 0x00, 0x00, 0x00, 0x00, 0x00, 0x00, 0x00, 0x20, 0x00, 0x00, 0x00, 0x00, 0x00, 0x00, 0x00
	.type		mrg32k3aM1SubSeq,@object
	.size		mrg32k3aM1SubSeq,(mrg32k3aM2SubSeq - mrg32k3aM1SubSeq)
mrg32k3aM1SubSeq:
        /* <DEDUP_REMOVED lines=126> */
	.type		mrg32k3aM2SubSeq,@object
	.size		mrg32k3aM2SubSeq,(mrg32k3aM1 - mrg32k3aM2SubSeq)
mrg32k3aM2SubSeq:
        /* <DEDUP_REMOVED lines=126> */
	.type		mrg32k3aM1,@object
	.size		mrg32k3aM1,(mrg32k3aM1Seq - mrg32k3aM1)
mrg32k3aM1:
        /* <DEDUP_REMOVED lines=144> */
	.type		mrg32k3aM1Seq,@object
	.size		mrg32k3aM1Seq,(mrg32k3aM2 - mrg32k3aM1Seq)
mrg32k3aM1Seq:
        /* <DEDUP_REMOVED lines=144> */
	.type		mrg32k3aM2,@object
	.size		mrg32k3aM2,(mrg32k3aM2Seq - mrg32k3aM2)
mrg32k3aM2:
        /* <DEDUP_REMOVED lines=144> */
	.type		mrg32k3aM2Seq,@object
	.size		mrg32k3aM2Seq,(precalc_xorwow_matrix - mrg32k3aM2Seq)
mrg32k3aM2Seq:
        /* <DEDUP_REMOVED lines=144> */
	.type		precalc_xorwow_matrix,@object
	.size		precalc_xorwow_matrix,(precalc_xorwow_offset_matrix - precalc_xorwow_matrix)
precalc_xorwow_matrix:
        /* <DEDUP_REMOVED lines=6400> */
	.type		precalc_xorwow_offset_matrix,@object
	.size		precalc_xorwow_offset_matrix,(.L_1 - precalc_xorwow_offset_matrix)
precalc_xorwow_offset_matrix:
        /* <DEDUP_REMOVED lines=6400> */
.L_1:


//--------------------- .nv.shared.reserved.0     --------------------------
	.section	.nv.shared.reserved.0,"aw",@nobits
	.weak		__nv_reservedSMEM_offset_0_alias
	.size		__nv_reservedSMEM_offset_0_alias, 0, 64
	.other		__nv_reservedSMEM_offset_0_alias,@"STO_CUDA_RESERVED_SHARED STV_DEFAULT"
__nv_reservedSMEM_offset_0_alias:
	.zero		0
	.zero		64


//--------------------- .nv.constant0._Z9initSceneiiP6CameraPP8GeometryP5Light --------------------------
	.section	.nv.constant0._Z9initSceneiiP6CameraPP8GeometryP5Light,"a",@progbits
	.sectionflags	@""
	.align	4
.nv.constant0._Z9initSceneiiP6CameraPP8GeometryP5Light:
	.zero		928


//--------------------- .nv.constant0._Z6renderP4Vec3iiiPK6CameraPP8GeometryiPK5LightP17curandStateXORWOW --------------------------
	.section	.nv.constant0._Z6renderP4Vec3iiiPK6CameraPP8GeometryiPK5LightP17curandStateXORWOW,"a",@progbits
	.sectionflags	@""
	.align	4
.nv.constant0._Z6renderP4Vec3iiiPK6CameraPP8GeometryiPK5LightP17curandStateXORWOW:
	.zero		960


//--------------------- .nv.constant0._Z13initRandStateP17curandStateXORWOWm --------------------------
	.section	.nv.constant0._Z13initRandStateP17curandStateXORWOWm,"a",@progbits
	.sectionflags	@""
	.align	4
.nv.constant0._Z13initRandStateP17curandStateXORWOWm:
	.zero		912


//--------------------- SYMBOLS --------------------------

	.type		.nv.reservedSmem.offset0,@object
	.size		.nv.reservedSmem.offset0,0x4
	.type		malloc,@function
